	.target	sm_90a

	.elftype	@"ET_EXEC"


//--------------------- .note.nv.tkinfo           --------------------------
	.section	.note.nv.tkinfo,"",@"SHT_NOTE"
	.sectionflags	@"SHF_NOTE_NV_TKINFO"
	.tkinfo
        /*0018*/ 	.word	0x00000002
        /*0030*/ 	.string	""
        /*0030*/ 	.string	"ptxas"
        /*0030*/ 	.string	"Cuda compilation tools, release 13.0, V13.0.88"
        /*0030*/ 	.string	"Build cuda_13.0.r13.0/compiler.36424714_0"
        /*0030*/ 	.string	"-arch sm_90a -m 64 "



//--------------------- .note.nv.cuinfo           --------------------------
	.section	.note.nv.cuinfo,"",@"SHT_NOTE"
	.sectionflags	@"SHF_NOTE_NV_CUINFO"
        /*0018*/ 	.short	0x0002
        /*001a*/ 	.short	0x005a
        /*001c*/ 	.short	0x0082
	.zero		2


//--------------------- .nv.info                  --------------------------
	.section	.nv.info,"",@"SHT_CUDA_INFO"
	.align	4


	//----- nvinfo : EIATTR_REGCOUNT
	.align		4
        /*0000*/ 	.byte	0x04, 0x2f
        /*0002*/ 	.short	(.L_15 - .L_14)
	.align		4
.L_14:
        /*0004*/ 	.word	index@(_ZN7cutlass13device_kernelINS_4gemm6kernel13GemmUniversalIN4cute5tupleIJiiiiEEENS1_10collective13CollectiveMmaINS1_34MainloopSm90TmaGmmaWarpSpecializedILi28ENS5_IJNS4_1CILi1EEESB_SB_EEENS1_32KernelTmaWarpSpecializedPingpongEEENS5_IJNSA_ILi64EEESF_NSA_ILi32EEEEEENS_10bfloat16_tENS5_IJlSB_lEEESI_SJ_NS4_8TiledMMAINS4_8MMA_AtomIJNS4_4SM904GMMA27MMA_64x64x16_F32BF16BF16_SSILNSN_5MajorE0ELSP_0ELNSN_7ScaleInE1ELSQ_1EEEEEENS4_6LayoutISC_NS5_IJNSA_ILi0EEESU_SU_EEEEENS5_IJNS4_10UnderscoreESX_SX_EEEEENS4_13SM90_TMA_LOADENS4_14ComposedLayoutINS4_7SwizzleILi2ELi4ELi3EEENS4_18smem_ptr_flag_bitsILi16EEENST_INS5_IJNSA_ILi8EEESG_EEENS5_IJSG_SB_EEEEEEEvNS4_8identityES10_S1A_vS1B_EENS_8epilogue10collective6detail29Sm90TmaWarpSpecializedAdapterINS1E_15DefaultEpilogueISI_SJ_SJ_NS1D_6thread17LinearCombinationISI_Li1EffLNS1I_9ScaleType4KindE0ELNS_15FloatRoundStyleE2ESI_EENS1_15EpilogueDefaultEEEEEvvEEEEvNT_6ParamsE)
        /*0008*/ 	.word	0x000000a8


	//----- nvinfo : EIATTR_FRAME_SIZE
	.align		4
.L_15:
        /*000c*/ 	.byte	0x04, 0x11
        /*000e*/ 	.short	(.L_17 - .L_16)
	.align		4
.L_16:
        /*0010*/ 	.word	index@(_ZN7cutlass13device_kernelINS_4gemm6kernel13GemmUniversalIN4cute5tupleIJiiiiEEENS1_10collective13CollectiveMmaINS1_34MainloopSm90TmaGmmaWarpSpecializedILi28ENS5_IJNS4_1CILi1EEESB_SB_EEENS1_32KernelTmaWarpSpecializedPingpongEEENS5_IJNSA_ILi64EEESF_NSA_ILi32EEEEEENS_10bfloat16_tENS5_IJlSB_lEEESI_SJ_NS4_8TiledMMAINS4_8MMA_AtomIJNS4_4SM904GMMA27MMA_64x64x16_F32BF16BF16_SSILNSN_5MajorE0ELSP_0ELNSN_7ScaleInE1ELSQ_1EEEEEENS4_6LayoutISC_NS5_IJNSA_ILi0EEESU_SU_EEEEENS5_IJNS4_10UnderscoreESX_SX_EEEEENS4_13SM90_TMA_LOADENS4_14ComposedLayoutINS4_7SwizzleILi2ELi4ELi3EEENS4_18smem_ptr_flag_bitsILi16EEENST_INS5_IJNSA_ILi8EEESG_EEENS5_IJSG_SB_EEEEEEEvNS4_8identityES10_S1A_vS1B_EENS_8epilogue10collective6detail29Sm90TmaWarpSpecializedAdapterINS1E_15DefaultEpilogueISI_SJ_SJ_NS1D_6thread17LinearCombinationISI_Li1EffLNS1I_9ScaleType4KindE0ELNS_15FloatRoundStyleE2ESI_EENS1_15EpilogueDefaultEEEEEvvEEEEvNT_6ParamsE)
        /*0014*/ 	.word	0x00000008


	//----- nvinfo : EIATTR_MIN_STACK_SIZE
	.align		4
.L_17:
        /*0018*/ 	.byte	0x04, 0x12
        /*001a*/ 	.short	(.L_19 - .L_18)
	.align		4
.L_18:
        /*001c*/ 	.word	index@(_ZN7cutlass13device_kernelINS_4gemm6kernel13GemmUniversalIN4cute5tupleIJiiiiEEENS1_10collective13CollectiveMmaINS1_34MainloopSm90TmaGmmaWarpSpecializedILi28ENS5_IJNS4_1CILi1EEESB_SB_EEENS1_32KernelTmaWarpSpecializedPingpongEEENS5_IJNSA_ILi64EEESF_NSA_ILi32EEEEEENS_10bfloat16_tENS5_IJlSB_lEEESI_SJ_NS4_8TiledMMAINS4_8MMA_AtomIJNS4_4SM904GMMA27MMA_64x64x16_F32BF16BF16_SSILNSN_5MajorE0ELSP_0ELNSN_7ScaleInE1ELSQ_1EEEEEENS4_6LayoutISC_NS5_IJNSA_ILi0EEESU_SU_EEEEENS5_IJNS4_10UnderscoreESX_SX_EEEEENS4_13SM90_TMA_LOADENS4_14ComposedLayoutINS4_7SwizzleILi2ELi4ELi3EEENS4_18smem_ptr_flag_bitsILi16EEENST_INS5_IJNSA_ILi8EEESG_EEENS5_IJSG_SB_EEEEEEEvNS4_8identityES10_S1A_vS1B_EENS_8epilogue10collective6detail29Sm90TmaWarpSpecializedAdapterINS1E_15DefaultEpilogueISI_SJ_SJ_NS1D_6thread17LinearCombinationISI_Li1EffLNS1I_9ScaleType4KindE0ELNS_15FloatRoundStyleE2ESI_EENS1_15EpilogueDefaultEEEEEvvEEEEvNT_6ParamsE)
        /*0020*/ 	.word	0x00000008
.L_19:


//--------------------- .nv.compat                --------------------------
	.section	.nv.compat,"",@"SHT_CUDA_COMPAT_INFO"
	.align	4
        /*0000*/ 	.byte	0x02, 0x09, 0x01, 0x00, 0x02, 0x02, 0x04, 0x00, 0x02, 0x05, 0x05, 0x00, 0x03, 0x07, 0x01, 0x01
        /*0010*/ 	.byte	0x02, 0x03, 0x01, 0x00, 0x02, 0x06, 0x01, 0x00, 0x04, 0x0b, 0x08, 0x00, 0x00, 0x00, 0x00, 0x00
        /*0020*/ 	.byte	0x00, 0x00, 0x00, 0x00


//--------------------- .nv.info._ZN7cutlass13device_kernelINS_4gemm6kernel13GemmUniversalIN4cute5tupleIJiiiiEEENS1_10collective13CollectiveMmaINS1_34MainloopSm90TmaGmmaWarpSpecializedILi28ENS5_IJNS4_1CILi1EEESB_SB_EEENS1_32KernelTmaWarpSpecializedPingpongEEENS5_IJNSA_ILi64EEESF_NSA_ILi32EEEEEENS_10bfloat16_tENS5_IJlSB_lEEESI_SJ_NS4_8TiledMMAINS4_8MMA_AtomIJNS4_4SM904GMMA27MMA_64x64x16_F32BF16BF16_SSILNSN_5MajorE0ELSP_0ELNSN_7ScaleInE1ELSQ_1EEEEEENS4_6LayoutISC_NS5_IJNSA_ILi0EEESU_SU_EEEEENS5_IJNS4_10UnderscoreESX_SX_EEEEENS4_13SM90_TMA_LOADENS4_14ComposedLayoutINS4_7SwizzleILi2ELi4ELi3EEENS4_18smem_ptr_flag_bitsILi16EEENST_INS5_IJNSA_ILi8EEESG_EEENS5_IJSG_SB_EEEEEEEvNS4_8identityES10_S1A_vS1B_EENS_8epilogue10collective6detail29Sm90TmaWarpSpecializedAdapterINS1E_15DefaultEpilogueISI_SJ_SJ_NS1D_6thread17LinearCombinationISI_Li1EffLNS1I_9ScaleType4KindE0ELNS_15FloatRoundStyleE2ESI_EENS1_15EpilogueDefaultEEEEEvvEEEEvNT_6ParamsE --------------------------
	.section	.nv.info._ZN7cutlass13device_kernelINS_4gemm6kernel13GemmUniversalIN4cute5tupleIJiiiiEEENS1_10collective13CollectiveMmaINS1_34MainloopSm90TmaGmmaWarpSpecializedILi28ENS5_IJNS4_1CILi1EEESB_SB_EEENS1_32KernelTmaWarpSpecializedPingpongEEENS5_IJNSA_ILi64EEESF_NSA_ILi32EEEEEENS_10bfloat16_tENS5_IJlSB_lEEESI_SJ_NS4_8TiledMMAINS4_8MMA_AtomIJNS4_4SM904GMMA27MMA_64x64x16_F32BF16BF16_SSILNSN_5MajorE0ELSP_0ELNSN_7ScaleInE1ELSQ_1EEEEEENS4_6LayoutISC_NS5_IJNSA_ILi0EEESU_SU_EEEEENS5_IJNS4_10UnderscoreESX_SX_EEEEENS4_13SM90_TMA_LOADENS4_14ComposedLayoutINS4_7SwizzleILi2ELi4ELi3EEENS4_18smem_ptr_flag_bitsILi16EEENST_INS5_IJNSA_ILi8EEESG_EEENS5_IJSG_SB_EEEEEEEvNS4_8identityES10_S1A_vS1B_EENS_8epilogue10collective6detail29Sm90TmaWarpSpecializedAdapterINS1E_15DefaultEpilogueISI_SJ_SJ_NS1D_6thread17LinearCombinationISI_Li1EffLNS1I_9ScaleType4KindE0ELNS_15FloatRoundStyleE2ESI_EENS1_15EpilogueDefaultEEEEEvvEEEEvNT_6ParamsE,"",@"SHT_CUDA_INFO"
	.sectionflags	@""
	.align	4


	//----- nvinfo : EIATTR_CUDA_API_VERSION
	.align		4
        /*0000*/ 	.byte	0x04, 0x37
        /*0002*/ 	.short	(.L_21 - .L_20)
.L_20:
        /*0004*/ 	.word	0x00000082


	//----- nvinfo : EIATTR_KPARAM_INFO
	.align		4
.L_21:
        /*0008*/ 	.byte	0x04, 0x17
        /*000a*/ 	.short	(.L_23 - .L_22)
.L_22:
        /*000c*/ 	.word	0x00000000
        /*0010*/ 	.short	0x0000
        /*0012*/ 	.short	0x0070
        /*0014*/ 	.byte	0x00, 0xf0, 0x01, 0x10


	//----- nvinfo : EIATTR_SPARSE_MMA_MASK
	.align		4
.L_23:
        /*0018*/ 	.byte	0x03, 0x50
        /*001a*/ 	.short	0x0000


	//----- nvinfo : EIATTR_MAXREG_COUNT
	.align		4
        /*001c*/ 	.byte	0x03, 0x1b
        /*001e*/ 	.short	0x00a8


	//----- nvinfo : EIATTR_NUM_BARRIERS
	.align		4
        /*0020*/ 	.byte	0x02, 0x4c
        /*0022*/ 	.byte	0x01
	.zero		1


	//----- nvinfo : EIATTR_EXTERNS
	.align		4
        /*0024*/ 	.byte	0x04, 0x0f
        /*0026*/ 	.short	(.L_25 - .L_24)


	//   ....[0]....
	.align		4
.L_24:
        /*0028*/ 	.word	index@(__assertfail)


	//----- nvinfo : EIATTR_ANNOTATIONS
	.align		4
.L_25:
        /*002c*/ 	.byte	0x04, 0x55
        /*002e*/ 	.short	(.L_27 - .L_26)


	//   ....[0]....
.L_26:
        /*0030*/ 	.word	0x00000001
        /*0034*/ 	.byte	0x00, 0x0e, 0x00, 0x00, 0x01, 0x00, 0x00, 0x00, 0x20, 0x44, 0x00, 0x00, 0x01, 0x00, 0x00, 0x00
        /*0044*/ 	.byte	0x10, 0x50, 0x00, 0x00


	//----- nvinfo : EIATTR_MERCURY_ISA_VERSION
	.align		4
.L_27:
        /*0048*/ 	.byte	0x03, 0x5f
        /*004a*/ 	.short	0x0101


	//----- nvinfo : EIATTR_INT_WARP_WIDE_INSTR_OFFSETS
	.align		4
        /*004c*/ 	.byte	0x04, 0x31
        /*004e*/ 	.short	(.L_29 - .L_28)


	//   ....[0]....
.L_28:
        /*0050*/ 	.word	0x00000710


	//   ....[1]....
        /*0054*/ 	.word	0x00000730


	//   ....[2]....
        /*0058*/ 	.word	0x000007b0


	//   ....[3]....
        /*005c*/ 	.word	0x000007c0


	//   ....[4]....
        /*0060*/ 	.word	0x000007d0


	//   ....[5]....
        /*0064*/ 	.word	0x000007f0


	//   ....[6]....
        /*0068*/ 	.word	0x00000880


	//   ....[7]....
        /*006c*/ 	.word	0x000008a0


	//----- nvinfo : EIATTR_COOP_GROUP_MASK_REGIDS
	.align		4
.L_29:
        /*0070*/ 	.byte	0x04, 0x29
        /*0072*/ 	.short	(.L_31 - .L_30)


	//   ....[0]....
.L_30:
        /*0074*/ 	.word	0xffffffff


	//   ....[1]....
        /*0078*/ 	.word	0xffffffff


	//   ....[2]....
        /*007c*/ 	.word	0xffffffff


	//   ....[3]....
        /*0080*/ 	.word	0xffffffff


	//   ....[4]....
        /*0084*/ 	.word	0xffffffff


	//   ....[5]....
        /*0088*/ 	.word	0xffffffff


	//----- nvinfo : EIATTR_COOP_GROUP_INSTR_OFFSETS
	.align		4
.L_31:
        /*008c*/ 	.byte	0x04, 0x28
        /*008e*/ 	.short	(.L_33 - .L_32)


	//   ....[0]....
.L_32:
        /*0090*/ 	.word	0x00000070


	//   ....[1]....
        /*0094*/ 	.word	0x00000080


	//   ....[2]....
        /*0098*/ 	.word	0x00000140


	//   ....[3]....
        /*009c*/ 	.word	0x00000600


	//   ....[4]....
        /*00a0*/ 	.word	0x00000640


	//   ....[5]....
        /*00a4*/ 	.word	0x00000690


	//----- nvinfo : EIATTR_REG_RECONFIG
	.align		4
.L_33:
        /*00a8*/ 	.byte	0x01, 0x54
	.zero		2


	//----- nvinfo : EIATTR_SYSCALL_OFFSETS
	.align		4
        /*00ac*/ 	.byte	0x04, 0x46
        /*00ae*/ 	.short	(.L_35 - .L_34)


	//   ....[0]....
.L_34:
        /*00b0*/ 	.word	0x00001930


	//----- nvinfo : EIATTR_MBARRIER_INSTR_OFFSETS
	.align		4
.L_35:
        /*00b4*/ 	.byte	0x04, 0x39
        /*00b6*/ 	.short	(.L_37 - .L_36)


	//   ....[0]....
.L_36:
        /*00b8*/ 	.word	0x00000260
        /*00bc*/ 	.word	0x000000ff
        /*00c0*/ 	.word	0x00000000
        /*00c4*/ 	.short	0x0100
        /*00c6*/ 	.byte	0x08
	.zero		1


	//   ....[1]....
        /*00c8*/ 	.word	0x00000270
        /*00cc*/ 	.word	0x000000ff
        /*00d0*/ 	.word	0x000000e0
        /*00d4*/ 	.short	0x0100
        /*00d6*/ 	.byte	0x08
	.zero		1


	//   ....[2]....
        /*00d8*/ 	.word	0x00000280
        /*00dc*/ 	.word	0x000000ff
        /*00e0*/ 	.word	0x00000008
        /*00e4*/ 	.short	0x0100
        /*00e6*/ 	.byte	0x08
	.zero		1


	//   ....[3]....
        /*00e8*/ 	.word	0x00000290
        /*00ec*/ 	.word	0x000000ff
        /*00f0*/ 	.word	0x000000e8
        /*00f4*/ 	.short	0x0100
        /*00f6*/ 	.byte	0x08
	.zero		1


	//   ....[4]....
        /*00f8*/ 	.word	0x000002a0
        /*00fc*/ 	.word	0x000000ff
        /*0100*/ 	.word	0x00000010
        /*0104*/ 	.short	0x0100
        /*0106*/ 	.byte	0x08
	.zero		1


	//   ....[5]....
        /*0108*/ 	.word	0x000002b0
        /*010c*/ 	.word	0x000000ff
        /*0110*/ 	.word	0x000000f0
        /*0114*/ 	.short	0x0100
        /*0116*/ 	.byte	0x08
	.zero		1


	//   ....[6]....
        /*0118*/ 	.word	0x000002c0
        /*011c*/ 	.word	0x000000ff
        /*0120*/ 	.word	0x00000018
        /*0124*/ 	.short	0x0100
        /*0126*/ 	.byte	0x08
	.zero		1


	//   ....[7]....
        /*0128*/ 	.word	0x000002d0
        /*012c*/ 	.word	0x000000ff
        /*0130*/ 	.word	0x000000f8
        /*0134*/ 	.short	0x0100
        /*0136*/ 	.byte	0x08
	.zero		1


	//   ....[8]....
        /*0138*/ 	.word	0x000002e0
        /*013c*/ 	.word	0x000000ff
        /*0140*/ 	.word	0x00000020
        /*0144*/ 	.short	0x0100
        /*0146*/ 	.byte	0x08
	.zero		1


	//   ....[9]....
        /*0148*/ 	.word	0x000002f0
        /*014c*/ 	.word	0x000000ff
        /*0150*/ 	.word	0x00000100
        /*0154*/ 	.short	0x0100
        /*0156*/ 	.byte	0x08
	.zero		1


	//   ....[10]....
        /*0158*/ 	.word	0x00000300
        /*015c*/ 	.word	0x000000ff
        /*0160*/ 	.word	0x00000028
        /*0164*/ 	.short	0x0100
        /*0166*/ 	.byte	0x08
	.zero		1


	//   ....[11]....
        /*0168*/ 	.word	0x00000310
        /*016c*/ 	.word	0x000000ff
        /*0170*/ 	.word	0x00000108
        /*0174*/ 	.short	0x0100
        /*0176*/ 	.byte	0x08
	.zero		1


	//   ....[12]....
        /*0178*/ 	.word	0x00000320
        /*017c*/ 	.word	0x000000ff
        /*0180*/ 	.word	0x00000030
        /*0184*/ 	.short	0x0100
        /*0186*/ 	.byte	0x08
	.zero		1


	//   ....[13]....
        /*0188*/ 	.word	0x00000330
        /*018c*/ 	.word	0x000000ff
        /*0190*/ 	.word	0x00000110
        /*0194*/ 	.short	0x0100
        /*0196*/ 	.byte	0x08
	.zero		1


	//   ....[14]....
        /*0198*/ 	.word	0x00000340
        /*019c*/ 	.word	0x000000ff
        /*01a0*/ 	.word	0x00000038
        /*01a4*/ 	.short	0x0100
        /*01a6*/ 	.byte	0x08
	.zero		1


	//   ....[15]....
        /*01a8*/ 	.word	0x00000350
        /*01ac*/ 	.word	0x000000ff
        /*01b0*/ 	.word	0x00000118
        /*01b4*/ 	.short	0x0100
        /*01b6*/ 	.byte	0x08
	.zero		1


	//   ....[16]....
        /*01b8*/ 	.word	0x00000360
        /*01bc*/ 	.word	0x000000ff
        /*01c0*/ 	.word	0x00000040
        /*01c4*/ 	.short	0x0100
        /*01c6*/ 	.byte	0x08
	.zero		1


	//   ....[17]....
        /*01c8*/ 	.word	0x00000370
        /*01cc*/ 	.word	0x000000ff
        /*01d0*/ 	.word	0x00000120
        /*01d4*/ 	.short	0x0100
        /*01d6*/ 	.byte	0x08
	.zero		1


	//   ....[18]....
        /*01d8*/ 	.word	0x00000380
        /*01dc*/ 	.word	0x000000ff
        /*01e0*/ 	.word	0x00000048
        /*01e4*/ 	.short	0x0100
        /*01e6*/ 	.byte	0x08
	.zero		1


	//   ....[19]....
        /*01e8*/ 	.word	0x00000390
        /*01ec*/ 	.word	0x000000ff
        /*01f0*/ 	.word	0x00000128
        /*01f4*/ 	.short	0x0100
        /*01f6*/ 	.byte	0x08
	.zero		1


	//   ....[20]....
        /*01f8*/ 	.word	0x000003a0
        /*01fc*/ 	.word	0x000000ff
        /*0200*/ 	.word	0x00000050
        /*0204*/ 	.short	0x0100
        /*0206*/ 	.byte	0x08
	.zero		1


	//   ....[21]....
        /*0208*/ 	.word	0x000003b0
        /*020c*/ 	.word	0x000000ff
        /*0210*/ 	.word	0x00000130
        /*0214*/ 	.short	0x0100
        /*0216*/ 	.byte	0x08
	.zero		1


	//   ....[22]....
        /*0218*/ 	.word	0x000003c0
        /*021c*/ 	.word	0x000000ff
        /*0220*/ 	.word	0x00000058
        /*0224*/ 	.short	0x0100
        /*0226*/ 	.byte	0x08
	.zero		1


	//   ....[23]....
        /*0228*/ 	.word	0x000003d0
        /*022c*/ 	.word	0x000000ff
        /*0230*/ 	.word	0x00000138
        /*0234*/ 	.short	0x0100
        /*0236*/ 	.byte	0x08
	.zero		1


	//   ....[24]....
        /*0238*/ 	.word	0x000003e0
        /*023c*/ 	.word	0x000000ff
        /*0240*/ 	.word	0x00000060
        /*0244*/ 	.short	0x0100
        /*0246*/ 	.byte	0x08
	.zero		1


	//   ....[25]....
        /*0248*/ 	.word	0x000003f0
        /*024c*/ 	.word	0x000000ff
        /*0250*/ 	.word	0x00000140
        /*0254*/ 	.short	0x0100
        /*0256*/ 	.byte	0x08
	.zero		1


	//   ....[26]....
        /*0258*/ 	.word	0x00000400
        /*025c*/ 	.word	0x000000ff
        /*0260*/ 	.word	0x00000068
        /*0264*/ 	.short	0x0100
        /*0266*/ 	.byte	0x08
	.zero		1


	//   ....[27]....
        /*0268*/ 	.word	0x00000410
        /*026c*/ 	.word	0x000000ff
        /*0270*/ 	.word	0x00000148
        /*0274*/ 	.short	0x0100
        /*0276*/ 	.byte	0x08
	.zero		1


	//   ....[28]....
        /*0278*/ 	.word	0x00000420
        /*027c*/ 	.word	0x000000ff
        /*0280*/ 	.word	0x00000070
        /*0284*/ 	.short	0x0100
        /*0286*/ 	.byte	0x08
	.zero		1


	//   ....[29]....
        /*0288*/ 	.word	0x00000430
        /*028c*/ 	.word	0x000000ff
        /*0290*/ 	.word	0x00000150
        /*0294*/ 	.short	0x0100
        /*0296*/ 	.byte	0x08
	.zero		1


	//   ....[30]....
        /*0298*/ 	.word	0x00000440
        /*029c*/ 	.word	0x000000ff
        /*02a0*/ 	.word	0x00000078
        /*02a4*/ 	.short	0x0100
        /*02a6*/ 	.byte	0x08
	.zero		1


	//   ....[31]....
        /*02a8*/ 	.word	0x00000450
        /*02ac*/ 	.word	0x000000ff
        /*02b0*/ 	.word	0x00000158
        /*02b4*/ 	.short	0x0100
        /*02b6*/ 	.byte	0x08
	.zero		1


	//   ....[32]....
        /*02b8*/ 	.word	0x00000460
        /*02bc*/ 	.word	0x000000ff
        /*02c0*/ 	.word	0x00000080
        /*02c4*/ 	.short	0x0100
        /*02c6*/ 	.byte	0x08
	.zero		1


	//   ....[33]....
        /*02c8*/ 	.word	0x00000470
        /*02cc*/ 	.word	0x000000ff
        /*02d0*/ 	.word	0x00000160
        /*02d4*/ 	.short	0x0100
        /*02d6*/ 	.byte	0x08
	.zero		1


	//   ....[34]....
        /*02d8*/ 	.word	0x00000480
        /*02dc*/ 	.word	0x000000ff
        /*02e0*/ 	.word	0x00000088
        /*02e4*/ 	.short	0x0100
        /*02e6*/ 	.byte	0x08
	.zero		1


	//   ....[35]....
        /*02e8*/ 	.word	0x00000490
        /*02ec*/ 	.word	0x000000ff
        /*02f0*/ 	.word	0x00000168
        /*02f4*/ 	.short	0x0100
        /*02f6*/ 	.byte	0x08
	.zero		1


	//   ....[36]....
        /*02f8*/ 	.word	0x000004a0
        /*02fc*/ 	.word	0x000000ff
        /*0300*/ 	.word	0x00000090
        /*0304*/ 	.short	0x0100
        /*0306*/ 	.byte	0x08
	.zero		1


	//   ....[37]....
        /*0308*/ 	.word	0x000004b0
        /*030c*/ 	.word	0x000000ff
        /*0310*/ 	.word	0x00000170
        /*0314*/ 	.short	0x0100
        /*0316*/ 	.byte	0x08
	.zero		1


	//   ....[38]....
        /*0318*/ 	.word	0x000004c0
        /*031c*/ 	.word	0x000000ff
        /*0320*/ 	.word	0x00000098
        /*0324*/ 	.short	0x0100
        /*0326*/ 	.byte	0x08
	.zero		1


	//   ....[39]....
        /*0328*/ 	.word	0x000004d0
        /*032c*/ 	.word	0x000000ff
        /*0330*/ 	.word	0x00000178
        /*0334*/ 	.short	0x0100
        /*0336*/ 	.byte	0x08
	.zero		1


	//   ....[40]....
        /*0338*/ 	.word	0x000004e0
        /*033c*/ 	.word	0x000000ff
        /*0340*/ 	.word	0x000000a0
        /*0344*/ 	.short	0x0100
        /*0346*/ 	.byte	0x08
	.zero		1


	//   ....[41]....
        /*0348*/ 	.word	0x000004f0
        /*034c*/ 	.word	0x000000ff
        /*0350*/ 	.word	0x00000180
        /*0354*/ 	.short	0x0100
        /*0356*/ 	.byte	0x08
	.zero		1


	//   ....[42]....
        /*0358*/ 	.word	0x00000500
        /*035c*/ 	.word	0x000000ff
        /*0360*/ 	.word	0x000000a8
        /*0364*/ 	.short	0x0100
        /*0366*/ 	.byte	0x08
	.zero		1


	//   ....[43]....
        /*0368*/ 	.word	0x00000510
        /*036c*/ 	.word	0x000000ff
        /*0370*/ 	.word	0x00000188
        /*0374*/ 	.short	0x0100
        /*0376*/ 	.byte	0x08
	.zero		1


	//   ....[44]....
        /*0378*/ 	.word	0x00000520
        /*037c*/ 	.word	0x000000ff
        /*0380*/ 	.word	0x000000b0
        /*0384*/ 	.short	0x0100
        /*0386*/ 	.byte	0x08
	.zero		1


	//   ....[45]....
        /*0388*/ 	.word	0x00000530
        /*038c*/ 	.word	0x000000ff
        /*0390*/ 	.word	0x00000190
        /*0394*/ 	.short	0x0100
        /*0396*/ 	.byte	0x08
	.zero		1


	//   ....[46]....
        /*0398*/ 	.word	0x00000540
        /*039c*/ 	.word	0x000000ff
        /*03a0*/ 	.word	0x000000b8
        /*03a4*/ 	.short	0x0100
        /*03a6*/ 	.byte	0x08
	.zero		1


	//   ....[47]....
        /*03a8*/ 	.word	0x00000550
        /*03ac*/ 	.word	0x000000ff
        /*03b0*/ 	.word	0x00000198
        /*03b4*/ 	.short	0x0100
        /*03b6*/ 	.byte	0x08
	.zero		1


	//   ....[48]....
        /*03b8*/ 	.word	0x00000560
        /*03bc*/ 	.word	0x000000ff
        /*03c0*/ 	.word	0x000000c0
        /*03c4*/ 	.short	0x0100
        /*03c6*/ 	.byte	0x08
	.zero		1


	//   ....[49]....
        /*03c8*/ 	.word	0x00000570
        /*03cc*/ 	.word	0x000000ff
        /*03d0*/ 	.word	0x000001a0
        /*03d4*/ 	.short	0x0100
        /*03d6*/ 	.byte	0x08
	.zero		1


	//   ....[50]....
        /*03d8*/ 	.word	0x00000580
        /*03dc*/ 	.word	0x000000ff
        /*03e0*/ 	.word	0x000000c8
        /*03e4*/ 	.short	0x0100
        /*03e6*/ 	.byte	0x08
	.zero		1


	//   ....[51]....
        /*03e8*/ 	.word	0x00000590
        /*03ec*/ 	.word	0x000000ff
        /*03f0*/ 	.word	0x000001a8
        /*03f4*/ 	.short	0x0100
        /*03f6*/ 	.byte	0x08
	.zero		1


	//   ....[52]....
        /*03f8*/ 	.word	0x000005a0
        /*03fc*/ 	.word	0x000000ff
        /*0400*/ 	.word	0x000000d0
        /*0404*/ 	.short	0x0100
        /*0406*/ 	.byte	0x08
	.zero		1


	//   ....[53]....
        /*0408*/ 	.word	0x000005b0
        /*040c*/ 	.word	0x000000ff
        /*0410*/ 	.word	0x000001b0
        /*0414*/ 	.short	0x0100
        /*0416*/ 	.byte	0x08
	.zero		1


	//   ....[54]....
        /*0418*/ 	.word	0x000005c0
        /*041c*/ 	.word	0x000000ff
        /*0420*/ 	.word	0x000000d8
        /*0424*/ 	.short	0x0100
        /*0426*/ 	.byte	0x08
	.zero		1


	//   ....[55]....
        /*0428*/ 	.word	0x000005d0
        /*042c*/ 	.word	0x000000ff
        /*0430*/ 	.word	0x000001b8
        /*0434*/ 	.short	0x0100
        /*0436*/ 	.byte	0x08
	.zero		1


	//   ....[56]....
        /*0438*/ 	.word	0x000008e0
        /*043c*/ 	.word	0x000000ff
        /*0440*/ 	.word	0x000001f0
        /*0444*/ 	.short	0x0100
        /*0446*/ 	.byte	0x08
	.zero		1


	//   ....[57]....
        /*0448*/ 	.word	0x00000950
        /*044c*/ 	.word	0x000000ff
        /*0450*/ 	.word	0x000001f8
        /*0454*/ 	.short	0x0100
        /*0456*/ 	.byte	0x08
	.zero		1


	//   ....[58]....
        /*0458*/ 	.word	0x00000970
        /*045c*/ 	.word	0x000000ff
        /*0460*/ 	.word	0x000001d0
        /*0464*/ 	.short	0x0100
        /*0466*/ 	.byte	0x09
	.zero		1


	//   ....[59]....
        /*0468*/ 	.word	0x00000980
        /*046c*/ 	.word	0x000000ff
        /*0470*/ 	.word	0x000001d8
        /*0474*/ 	.short	0x0100
        /*0476*/ 	.byte	0x09
	.zero		1


	//   ....[60]....
        /*0478*/ 	.word	0x00000990
        /*047c*/ 	.word	0x000000ff
        /*0480*/ 	.word	0x000001e0
        /*0484*/ 	.short	0x0100
        /*0486*/ 	.byte	0x09
	.zero		1


	//   ....[61]....
        /*0488*/ 	.word	0x000009a0
        /*048c*/ 	.word	0x000000ff
        /*0490*/ 	.word	0x000001e8
        /*0494*/ 	.short	0x0100
        /*0496*/ 	.byte	0x09
	.zero		1


	//   ....[62]....
        /*0498*/ 	.word	0x00001810
        /*049c*/ 	.word	0x0000003d
        /*04a0*/ 	.word	0x00000000
        /*04a4*/ 	.short	0x010a
        /*04a6*/ 	.byte	0x2a
	.zero		1


	//   ....[63]....
        /*04a8*/ 	.word	0x000019b0
        /*04ac*/ 	.word	0x00000003
        /*04b0*/ 	.word	0x00000000
        /*04b4*/ 	.short	0x010a
        /*04b6*/ 	.byte	0x3f
	.zero		1


	//   ....[64]....
        /*04b8*/ 	.word	0x000019f0
        /*04bc*/ 	.word	0x00000003
        /*04c0*/ 	.word	0x00000000
        /*04c4*/ 	.short	0x010a
        /*04c6*/ 	.byte	0x3f
	.zero		1


	//   ....[65]....
        /*04c8*/ 	.word	0x00001bf0
        /*04cc*/ 	.word	0x000000ff
        /*04d0*/ 	.word	0x00000000
        /*04d4*/ 	.short	0x010a
        /*04d6*/ 	.byte	0x04
	.zero		1


	//   ....[66]....
        /*04d8*/ 	.word	0x00001c30
        /*04dc*/ 	.word	0x000000ff
        /*04e0*/ 	.word	0x00000000
        /*04e4*/ 	.short	0x010a
        /*04e6*/ 	.byte	0x04
	.zero		1


	//   ....[67]....
        /*04e8*/ 	.word	0x00001d90
        /*04ec*/ 	.word	0x000000ff
        /*04f0*/ 	.word	0x00000000
        /*04f4*/ 	.short	0x0101
        /*04f6*/ 	.byte	0x04
	.zero		1


	//   ....[68]....
        /*04f8*/ 	.word	0x00001e80
        /*04fc*/ 	.word	0x0000003e
        /*0500*/ 	.word	0x00000000
        /*0504*/ 	.short	0x0101
        /*0506*/ 	.byte	0x2f
	.zero		1


	//   ....[69]....
        /*0508*/ 	.word	0x00001f50
        /*050c*/ 	.word	0x000000ff
        /*0510*/ 	.word	0x00000000
        /*0514*/ 	.short	0x0101
        /*0516*/ 	.byte	0x04
	.zero		1


	//   ....[70]....
        /*0518*/ 	.word	0x00002000
        /*051c*/ 	.word	0x0000003d
        /*0520*/ 	.word	0x00000010
        /*0524*/ 	.short	0x010a
        /*0526*/ 	.byte	0x2a
	.zero		1


	//   ....[71]....
        /*0528*/ 	.word	0x00004440
        /*052c*/ 	.word	0x00000040
        /*0530*/ 	.word	0x00000000
        /*0534*/ 	.short	0x0101
        /*0536*/ 	.byte	0x2f
	.zero		1


	//   ....[72]....
        /*0538*/ 	.word	0x00004da0
        /*053c*/ 	.word	0x0000000a
        /*0540*/ 	.word	0x000000e0
        /*0544*/ 	.short	0x010a
        /*0546*/ 	.byte	0x3f
	.zero		1


	//   ....[73]....
        /*0548*/ 	.word	0x00005130
        /*054c*/ 	.word	0x00000002
        /*0550*/ 	.word	0x000001f8
        /*0554*/ 	.short	0x0101
        /*0556*/ 	.byte	0x3f
	.zero		1


	//   ....[74]....
        /*0558*/ 	.word	0x000058a0
        /*055c*/ 	.word	0x00000007
        /*0560*/ 	.word	0x00000000
        /*0564*/ 	.short	0x010a
        /*0566*/ 	.byte	0x3f
	.zero		1


	//   ....[75]....
        /*0568*/ 	.word	0x00005920
        /*056c*/ 	.word	0x00000009
        /*0570*/ 	.word	0x00000000
        /*0574*/ 	.short	0x010a
        /*0576*/ 	.byte	0x3f
	.zero		1


	//   ....[76]....
        /*0578*/ 	.word	0x000059b0
        /*057c*/ 	.word	0x00000006
        /*0580*/ 	.word	0x00000000
        /*0584*/ 	.short	0x010a
        /*0586*/ 	.byte	0x3f
	.zero		1


	//   ....[77]....
        /*0588*/ 	.word	0x00005a40
        /*058c*/ 	.word	0x00000009
        /*0590*/ 	.word	0x00000000
        /*0594*/ 	.short	0x010a
        /*0596*/ 	.byte	0x3f
	.zero		1


	//   ....[78]....
        /*0598*/ 	.word	0x00005ad0
        /*059c*/ 	.word	0x00000006
        /*05a0*/ 	.word	0x00000000
        /*05a4*/ 	.short	0x010a
        /*05a6*/ 	.byte	0x3f
	.zero		1


	//   ....[79]....
        /*05a8*/ 	.word	0x00005b60
        /*05ac*/ 	.word	0x00000009
        /*05b0*/ 	.word	0x00000000
        /*05b4*/ 	.short	0x010a
        /*05b6*/ 	.byte	0x3f
	.zero		1


	//   ....[80]....
        /*05b8*/ 	.word	0x00005bf0
        /*05bc*/ 	.word	0x00000006
        /*05c0*/ 	.word	0x00000000
        /*05c4*/ 	.short	0x010a
        /*05c6*/ 	.byte	0x3f
	.zero		1


	//   ....[81]....
        /*05c8*/ 	.word	0x00005c80
        /*05cc*/ 	.word	0x00000009
        /*05d0*/ 	.word	0x00000000
        /*05d4*/ 	.short	0x010a
        /*05d6*/ 	.byte	0x3f
	.zero		1


	//   ....[82]....
        /*05d8*/ 	.word	0x00005d10
        /*05dc*/ 	.word	0x00000006
        /*05e0*/ 	.word	0x00000000
        /*05e4*/ 	.short	0x010a
        /*05e6*/ 	.byte	0x3f
	.zero		1


	//   ....[83]....
        /*05e8*/ 	.word	0x00005da0
        /*05ec*/ 	.word	0x00000009
        /*05f0*/ 	.word	0x00000000
        /*05f4*/ 	.short	0x010a
        /*05f6*/ 	.byte	0x3f
	.zero		1


	//   ....[84]....
        /*05f8*/ 	.word	0x00005e30
        /*05fc*/ 	.word	0x00000006
        /*0600*/ 	.word	0x00000000
        /*0604*/ 	.short	0x010a
        /*0606*/ 	.byte	0x3f
	.zero		1


	//   ....[85]....
        /*0608*/ 	.word	0x00005ec0
        /*060c*/ 	.word	0x00000009
        /*0610*/ 	.word	0x00000000
        /*0614*/ 	.short	0x010a
        /*0616*/ 	.byte	0x3f
	.zero		1


	//   ....[86]....
        /*0618*/ 	.word	0x00005f50
        /*061c*/ 	.word	0x00000006
        /*0620*/ 	.word	0x00000000
        /*0624*/ 	.short	0x010a
        /*0626*/ 	.byte	0x3f
	.zero		1


	//   ....[87]....
        /*0628*/ 	.word	0x00005fe0
        /*062c*/ 	.word	0x00000009
        /*0630*/ 	.word	0x00000000
        /*0634*/ 	.short	0x010a
        /*0636*/ 	.byte	0x3f
	.zero		1


	//   ....[88]....
        /*0638*/ 	.word	0x00006070
        /*063c*/ 	.word	0x00000006
        /*0640*/ 	.word	0x00000000
        /*0644*/ 	.short	0x010a
        /*0646*/ 	.byte	0x3f
	.zero		1


	//   ....[89]....
        /*0648*/ 	.word	0x00006100
        /*064c*/ 	.word	0x00000009
        /*0650*/ 	.word	0x00000000
        /*0654*/ 	.short	0x010a
        /*0656*/ 	.byte	0x3f
	.zero		1


	//   ....[90]....
        /*0658*/ 	.word	0x00006190
        /*065c*/ 	.word	0x00000006
        /*0660*/ 	.word	0x00000000
        /*0664*/ 	.short	0x010a
        /*0666*/ 	.byte	0x3f
	.zero		1


	//   ....[91]....
        /*0668*/ 	.word	0x00006220
        /*066c*/ 	.word	0x00000009
        /*0670*/ 	.word	0x00000000
        /*0674*/ 	.short	0x010a
        /*0676*/ 	.byte	0x3f
	.zero		1


	//   ....[92]....
        /*0678*/ 	.word	0x000062b0
        /*067c*/ 	.word	0x00000006
        /*0680*/ 	.word	0x00000000
        /*0684*/ 	.short	0x010a
        /*0686*/ 	.byte	0x3f
	.zero		1


	//   ....[93]....
        /*0688*/ 	.word	0x00006340
        /*068c*/ 	.word	0x00000009
        /*0690*/ 	.word	0x00000000
        /*0694*/ 	.short	0x010a
        /*0696*/ 	.byte	0x3f
	.zero		1


	//   ....[94]....
        /*0698*/ 	.word	0x000063d0
        /*069c*/ 	.word	0x00000006
        /*06a0*/ 	.word	0x00000000
        /*06a4*/ 	.short	0x010a
        /*06a6*/ 	.byte	0x3f
	.zero		1


	//   ....[95]....
        /*06a8*/ 	.word	0x00006460
        /*06ac*/ 	.word	0x00000009
        /*06b0*/ 	.word	0x00000000
        /*06b4*/ 	.short	0x010a
        /*06b6*/ 	.byte	0x3f
	.zero		1


	//   ....[96]....
        /*06b8*/ 	.word	0x000064f0
        /*06bc*/ 	.word	0x00000006
        /*06c0*/ 	.word	0x00000000
        /*06c4*/ 	.short	0x010a
        /*06c6*/ 	.byte	0x3f
	.zero		1


	//   ....[97]....
        /*06c8*/ 	.word	0x00006580
        /*06cc*/ 	.word	0x00000009
        /*06d0*/ 	.word	0x00000000
        /*06d4*/ 	.short	0x010a
        /*06d6*/ 	.byte	0x3f
	.zero		1


	//   ....[98]....
        /*06d8*/ 	.word	0x00006610
        /*06dc*/ 	.word	0x00000006
        /*06e0*/ 	.word	0x00000000
        /*06e4*/ 	.short	0x010a
        /*06e6*/ 	.byte	0x3f
	.zero		1


	//   ....[99]....
        /*06e8*/ 	.word	0x000066a0
        /*06ec*/ 	.word	0x00000009
        /*06f0*/ 	.word	0x00000000
        /*06f4*/ 	.short	0x010a
        /*06f6*/ 	.byte	0x3f
	.zero		1


	//   ....[100]....
        /*06f8*/ 	.word	0x00006730
        /*06fc*/ 	.word	0x00000006
        /*0700*/ 	.word	0x00000000
        /*0704*/ 	.short	0x010a
        /*0706*/ 	.byte	0x3f
	.zero		1


	//   ....[101]....
        /*0708*/ 	.word	0x000067c0
        /*070c*/ 	.word	0x00000003
        /*0710*/ 	.word	0x00000000
        /*0714*/ 	.short	0x010a
        /*0716*/ 	.byte	0x3f
	.zero		1


	//   ....[102]....
        /*0718*/ 	.word	0x00006820
        /*071c*/ 	.word	0x0000003f
        /*0720*/ 	.word	0x00000000
        /*0724*/ 	.short	0x010a
        /*0726*/ 	.byte	0x3f
	.zero		1


	//   ....[103]....
        /*0728*/ 	.word	0x00006870
        /*072c*/ 	.word	0x00000003
        /*0730*/ 	.word	0x00000000
        /*0734*/ 	.short	0x010a
        /*0736*/ 	.byte	0x3f
	.zero		1


	//   ....[104]....
        /*0738*/ 	.word	0x000068d0
        /*073c*/ 	.word	0x00000004
        /*0740*/ 	.word	0x00000000
        /*0744*/ 	.short	0x010a
        /*0746*/ 	.byte	0x3f
	.zero		1


	//   ....[105]....
        /*0748*/ 	.word	0x00006920
        /*074c*/ 	.word	0x0000003f
        /*0750*/ 	.word	0x00000010
        /*0754*/ 	.short	0x010a
        /*0756*/ 	.byte	0x3f
	.zero		1


	//   ....[106]....
        /*0758*/ 	.word	0x000069f0
        /*075c*/ 	.word	0x0000000a
        /*0760*/ 	.word	0x000000e0
        /*0764*/ 	.short	0x010a
        /*0766*/ 	.byte	0x3f
	.zero		1


	//   ....[107]....
        /*0768*/ 	.word	0x00006ac0
        /*076c*/ 	.word	0x00000007
        /*0770*/ 	.word	0x00000000
        /*0774*/ 	.short	0x010a
        /*0776*/ 	.byte	0x3f
	.zero		1


	//   ....[108]....
        /*0778*/ 	.word	0x00006b10
        /*077c*/ 	.word	0x00000009
        /*0780*/ 	.word	0x00000000
        /*0784*/ 	.short	0x010a
        /*0786*/ 	.byte	0x3f
	.zero		1


	//   ....[109]....
        /*0788*/ 	.word	0x00006b60
        /*078c*/ 	.word	0x00000006
        /*0790*/ 	.word	0x00000000
        /*0794*/ 	.short	0x010a
        /*0796*/ 	.byte	0x3f
	.zero		1


	//   ....[110]....
        /*0798*/ 	.word	0x00006bb0
        /*079c*/ 	.word	0x00000009
        /*07a0*/ 	.word	0x00000000
        /*07a4*/ 	.short	0x010a
        /*07a6*/ 	.byte	0x3f
	.zero		1


	//   ....[111]....
        /*07a8*/ 	.word	0x00006c00
        /*07ac*/ 	.word	0x00000006
        /*07b0*/ 	.word	0x00000000
        /*07b4*/ 	.short	0x010a
        /*07b6*/ 	.byte	0x3f
	.zero		1


	//   ....[112]....
        /*07b8*/ 	.word	0x00006c50
        /*07bc*/ 	.word	0x00000009
        /*07c0*/ 	.word	0x00000000
        /*07c4*/ 	.short	0x010a
        /*07c6*/ 	.byte	0x3f
	.zero		1


	//   ....[113]....
        /*07c8*/ 	.word	0x00006ca0
        /*07cc*/ 	.word	0x00000006
        /*07d0*/ 	.word	0x00000000
        /*07d4*/ 	.short	0x010a
        /*07d6*/ 	.byte	0x3f
	.zero		1


	//   ....[114]....
        /*07d8*/ 	.word	0x00006cf0
        /*07dc*/ 	.word	0x00000009
        /*07e0*/ 	.word	0x00000000
        /*07e4*/ 	.short	0x010a
        /*07e6*/ 	.byte	0x3f
	.zero		1


	//   ....[115]....
        /*07e8*/ 	.word	0x00006d40
        /*07ec*/ 	.word	0x00000006
        /*07f0*/ 	.word	0x00000000
        /*07f4*/ 	.short	0x010a
        /*07f6*/ 	.byte	0x3f
	.zero		1


	//   ....[116]....
        /*07f8*/ 	.word	0x00006d90
        /*07fc*/ 	.word	0x00000009
        /*0800*/ 	.word	0x00000000
        /*0804*/ 	.short	0x010a
        /*0806*/ 	.byte	0x3f
	.zero		1


	//   ....[117]....
        /*0808*/ 	.word	0x00006de0
        /*080c*/ 	.word	0x00000006
        /*0810*/ 	.word	0x00000000
        /*0814*/ 	.short	0x010a
        /*0816*/ 	.byte	0x3f
	.zero		1


	//   ....[118]....
        /*0818*/ 	.word	0x00006e30
        /*081c*/ 	.word	0x00000009
        /*0820*/ 	.word	0x00000000
        /*0824*/ 	.short	0x010a
        /*0826*/ 	.byte	0x3f
	.zero		1


	//   ....[119]....
        /*0828*/ 	.word	0x00006e80
        /*082c*/ 	.word	0x00000006
        /*0830*/ 	.word	0x00000000
        /*0834*/ 	.short	0x010a
        /*0836*/ 	.byte	0x3f
	.zero		1


	//   ....[120]....
        /*0838*/ 	.word	0x00006ed0
        /*083c*/ 	.word	0x00000009
        /*0840*/ 	.word	0x00000000
        /*0844*/ 	.short	0x010a
        /*0846*/ 	.byte	0x3f
	.zero		1


	//   ....[121]....
        /*0848*/ 	.word	0x00006f20
        /*084c*/ 	.word	0x00000006
        /*0850*/ 	.word	0x00000000
        /*0854*/ 	.short	0x010a
        /*0856*/ 	.byte	0x3f
	.zero		1


	//   ....[122]....
        /*0858*/ 	.word	0x00006f70
        /*085c*/ 	.word	0x00000009
        /*0860*/ 	.word	0x00000000
        /*0864*/ 	.short	0x010a
        /*0866*/ 	.byte	0x3f
	.zero		1


	//   ....[123]....
        /*0868*/ 	.word	0x00006fc0
        /*086c*/ 	.word	0x00000006
        /*0870*/ 	.word	0x00000000
        /*0874*/ 	.short	0x010a
        /*0876*/ 	.byte	0x3f
	.zero		1


	//   ....[124]....
        /*0878*/ 	.word	0x00007010
        /*087c*/ 	.word	0x00000009
        /*0880*/ 	.word	0x00000000
        /*0884*/ 	.short	0x010a
        /*0886*/ 	.byte	0x3f
	.zero		1


	//   ....[125]....
        /*0888*/ 	.word	0x00007060
        /*088c*/ 	.word	0x00000006
        /*0890*/ 	.word	0x00000000
        /*0894*/ 	.short	0x010a
        /*0896*/ 	.byte	0x3f
	.zero		1


	//   ....[126]....
        /*0898*/ 	.word	0x000070b0
        /*089c*/ 	.word	0x00000009
        /*08a0*/ 	.word	0x00000000
        /*08a4*/ 	.short	0x010a
        /*08a6*/ 	.byte	0x3f
	.zero		1


	//   ....[127]....
        /*08a8*/ 	.word	0x00007100
        /*08ac*/ 	.word	0x00000006
        /*08b0*/ 	.word	0x00000000
        /*08b4*/ 	.short	0x010a
        /*08b6*/ 	.byte	0x3f
	.zero		1


	//   ....[128]....
        /*08b8*/ 	.word	0x00007150
        /*08bc*/ 	.word	0x00000009
        /*08c0*/ 	.word	0x00000000
        /*08c4*/ 	.short	0x010a
        /*08c6*/ 	.byte	0x3f
	.zero		1


	//   ....[129]....
        /*08c8*/ 	.word	0x000071a0
        /*08cc*/ 	.word	0x00000006
        /*08d0*/ 	.word	0x00000000
        /*08d4*/ 	.short	0x010a
        /*08d6*/ 	.byte	0x3f
	.zero		1


	//   ....[130]....
        /*08d8*/ 	.word	0x000071f0
        /*08dc*/ 	.word	0x00000009
        /*08e0*/ 	.word	0x00000000
        /*08e4*/ 	.short	0x010a
        /*08e6*/ 	.byte	0x3f
	.zero		1


	//   ....[131]....
        /*08e8*/ 	.word	0x00007240
        /*08ec*/ 	.word	0x00000006
        /*08f0*/ 	.word	0x00000000
        /*08f4*/ 	.short	0x010a
        /*08f6*/ 	.byte	0x3f
	.zero		1


	//   ....[132]....
        /*08f8*/ 	.word	0x00007290
        /*08fc*/ 	.word	0x00000009
        /*0900*/ 	.word	0x00000000
        /*0904*/ 	.short	0x010a
        /*0906*/ 	.byte	0x3f
	.zero		1


	//   ....[133]....
        /*0908*/ 	.word	0x000072e0
        /*090c*/ 	.word	0x00000006
        /*0910*/ 	.word	0x00000000
        /*0914*/ 	.short	0x010a
        /*0916*/ 	.byte	0x3f
	.zero		1


	//----- nvinfo : EIATTR_NUM_MBARRIERS
	.align		4
.L_37:
        /*0918*/ 	.byte	0x03, 0x38
        /*091a*/ 	.short	0x003e


	//----- nvinfo : EIATTR_EXIT_INSTR_OFFSETS
	.align		4
        /*091c*/ 	.byte	0x04, 0x1c
        /*091e*/ 	.short	(.L_39 - .L_38)


	//   ....[0]....
.L_38:
        /*0920*/ 	.word	0x000014b0


	//   ....[1]....
        /*0924*/ 	.word	0x00001510


	//   ....[2]....
        /*0928*/ 	.word	0x00004ad0


	//   ....[3]....
        /*092c*/ 	.word	0x00004b00


	//   ....[4]....
        /*0930*/ 	.word	0x00006810


	//----- nvinfo : EIATTR_MAX_THREADS
	.align		4
.L_39:
        /*0934*/ 	.byte	0x04, 0x05
        /*0936*/ 	.short	(.L_41 - .L_40)
.L_40:
        /*0938*/ 	.word	0x00000180
        /*093c*/ 	.word	0x00000001
        /*0940*/ 	.word	0x00000001


	//----- nvinfo : EIATTR_CRS_STACK_SIZE
	.align		4
.L_41:
        /*0944*/ 	.byte	0x04, 0x1e
        /*0946*/ 	.short	(.L_43 - .L_42)
.L_42:
        /*0948*/ 	.word	0x00000000


	//----- nvinfo : EIATTR_CBANK_PARAM_SIZE
	.align		4
.L_43:
        /*094c*/ 	.byte	0x03, 0x19
        /*094e*/ 	.short	0x0470


	//----- nvinfo : EIATTR_PARAM_CBANK
	.align		4
        /*0950*/ 	.byte	0x04, 0x0a
        /*0952*/ 	.short	(.L_45 - .L_44)
	.align		4
.L_44:
        /*0954*/ 	.word	index@(.nv.constant0._ZN7cutlass13device_kernelINS_4gemm6kernel13GemmUniversalIN4cute5tupleIJiiiiEEENS1_10collective13CollectiveMmaINS1_34MainloopSm90TmaGmmaWarpSpecializedILi28ENS5_IJNS4_1CILi1EEESB_SB_EEENS1_32KernelTmaWarpSpecializedPingpongEEENS5_IJNSA_ILi64EEESF_NSA_ILi32EEEEEENS_10bfloat16_tENS5_IJlSB_lEEESI_SJ_NS4_8TiledMMAINS4_8MMA_AtomIJNS4_4SM904GMMA27MMA_64x64x16_F32BF16BF16_SSILNSN_5MajorE0ELSP_0ELNSN_7ScaleInE1ELSQ_1EEEEEENS4_6LayoutISC_NS5_IJNSA_ILi0EEESU_SU_EEEEENS5_IJNS4_10UnderscoreESX_SX_EEEEENS4_13SM90_TMA_LOADENS4_14ComposedLayoutINS4_7SwizzleILi2ELi4ELi3EEENS4_18smem_ptr_flag_bitsILi16EEENST_INS5_IJNSA_ILi8EEESG_EEENS5_IJSG_SB_EEEEEEEvNS4_8identityES10_S1A_vS1B_EENS_8epilogue10collective6detail29Sm90TmaWarpSpecializedAdapterINS1E_15DefaultEpilogueISI_SJ_SJ_NS1D_6thread17LinearCombinationISI_Li1EffLNS1I_9ScaleType4KindE0ELNS_15FloatRoundStyleE2ESI_EENS1_15EpilogueDefaultEEEEEvvEEEEvNT_6ParamsE)
        /*0958*/ 	.short	0x0210
        /*095a*/ 	.short	0x0470


	//----- nvinfo : EIATTR_SW_WAR
	.align		4
.L_45:
        /*095c*/ 	.byte	0x04, 0x36
        /*095e*/ 	.short	(.L_47 - .L_46)
.L_46:
        /*0960*/ 	.word	0x00000008
.L_47:


//--------------------- .nv.callgraph             --------------------------
	.section	.nv.callgraph,"",@"SHT_CUDA_CALLGRAPH"
	.align	4
	.sectionentsize	8
	.align		4
        /*0000*/ 	.word	0x00000000
	.align		4
        /*0004*/ 	.word	0xffffffff
	.align		4
        /*0008*/ 	.word	index@(_ZN7cutlass13device_kernelINS_4gemm6kernel13GemmUniversalIN4cute5tupleIJiiiiEEENS1_10collective13CollectiveMmaINS1_34MainloopSm90TmaGmmaWarpSpecializedILi28ENS5_IJNS4_1CILi1EEESB_SB_EEENS1_32KernelTmaWarpSpecializedPingpongEEENS5_IJNSA_ILi64EEESF_NSA_ILi32EEEEEENS_10bfloat16_tENS5_IJlSB_lEEESI_SJ_NS4_8TiledMMAINS4_8MMA_AtomIJNS4_4SM904GMMA27MMA_64x64x16_F32BF16BF16_SSILNSN_5MajorE0ELSP_0ELNSN_7ScaleInE1ELSQ_1EEEEEENS4_6LayoutISC_NS5_IJNSA_ILi0EEESU_SU_EEEEENS5_IJNS4_10UnderscoreESX_SX_EEEEENS4_13SM90_TMA_LOADENS4_14ComposedLayoutINS4_7SwizzleILi2ELi4ELi3EEENS4_18smem_ptr_flag_bitsILi16EEENST_INS5_IJNSA_ILi8EEESG_EEENS5_IJSG_SB_EEEEEEEvNS4_8identityES10_S1A_vS1B_EENS_8epilogue10collective6detail29Sm90TmaWarpSpecializedAdapterINS1E_15DefaultEpilogueISI_SJ_SJ_NS1D_6thread17LinearCombinationISI_Li1EffLNS1I_9ScaleType4KindE0ELNS_15FloatRoundStyleE2ESI_EENS1_15EpilogueDefaultEEEEEvvEEEEvNT_6ParamsE)
	.align		4
        /*000c*/ 	.word	index@(__assertfail)
	.align		4
        /*0010*/ 	.word	0x00000000
	.align		4
        /*0014*/ 	.word	0xfffffffe
	.align		4
        /*0018*/ 	.word	0x00000000
	.align		4
        /*001c*/ 	.word	0xfffffffd
	.align		4
        /*0020*/ 	.word	0x00000000
	.align		4
        /*0024*/ 	.word	0xfffffffc


//--------------------- .nv.constant4             --------------------------
	.section	.nv.constant4,"a",@progbits
	.align	8
	.align		8
.nv.constant4:
        /*0000*/ 	.dword	__assertfail
	.align		8
        /*0008*/ 	.dword	__unnamed_1
	.align		8
        /*0010*/ 	.dword	_ZN39_INTERNAL_7a718499_4_k_cu_3e2c1c56_27044cuda3std3__45__cpo5beginE
	.align		8
        /*0018*/ 	.dword	_ZN39_INTERNAL_7a718499_4_k_cu_3e2c1c56_27044cuda3std3__45__cpo3endE
	.align		8
        /*0020*/ 	.dword	_ZN39_INTERNAL_7a718499_4_k_cu_3e2c1c56_27044cuda3std3__45__cpo6cbeginE
	.align		8
        /*0028*/ 	.dword	_ZN39_INTERNAL_7a718499_4_k_cu_3e2c1c56_27044cuda3std3__45__cpo4cendE
	.align		8
        /*0030*/ 	.dword	_ZN39_INTERNAL_7a718499_4_k_cu_3e2c1c56_27044cuda3std3__441_GLOBAL__N__7a718499_4_k_cu_3e2c1c56_27046ignoreE
	.align		8
        /*0038*/ 	.dword	_ZN39_INTERNAL_7a718499_4_k_cu_3e2c1c56_27044cuda3std3__419piecewise_constructE
	.align		8
        /*0040*/ 	.dword	_ZN39_INTERNAL_7a718499_4_k_cu_3e2c1c56_27044cuda3std3__48in_placeE
	.align		8
        /*0048*/ 	.dword	_ZN39_INTERNAL_7a718499_4_k_cu_3e2c1c56_27044cuda3std6ranges3__45__cpo4swapE
	.align		8
        /*0050*/ 	.dword	_ZN39_INTERNAL_7a718499_4_k_cu_3e2c1c56_27044cuda3std6ranges3__45__cpo9iter_moveE
	.align		8
        /*0058*/ 	.dword	_ZN39_INTERNAL_7a718499_4_k_cu_3e2c1c56_27044cute7productE
	.align		8
        /*0060*/ 	.dword	_ZN39_INTERNAL_7a718499_4_k_cu_3e2c1c56_27044cute1_E
	.align		8
        /*0068*/ 	.dword	$str$22
	.align		8
        /*0070*/ 	.dword	$str$23


//--------------------- .text._ZN7cutlass13device_kernelINS_4gemm6kernel13GemmUniversalIN4cute5tupleIJiiiiEEENS1_10collective13CollectiveMmaINS1_34MainloopSm90TmaGmmaWarpSpecializedILi28ENS5_IJNS4_1CILi1EEESB_SB_EEENS1_32KernelTmaWarpSpecializedPingpongEEENS5_IJNSA_ILi64EEESF_NSA_ILi32EEEEEENS_10bfloat16_tENS5_IJlSB_lEEESI_SJ_NS4_8TiledMMAINS4_8MMA_AtomIJNS4_4SM904GMMA27MMA_64x64x16_F32BF16BF16_SSILNSN_5MajorE0ELSP_0ELNSN_7ScaleInE1ELSQ_1EEEEEENS4_6LayoutISC_NS5_IJNSA_ILi0EEESU_SU_EEEEENS5_IJNS4_10UnderscoreESX_SX_EEEEENS4_13SM90_TMA_LOADENS4_14ComposedLayoutINS4_7SwizzleILi2ELi4ELi3EEENS4_18smem_ptr_flag_bitsILi16EEENST_INS5_IJNSA_ILi8EEESG_EEENS5_IJSG_SB_EEEEEEEvNS4_8identityES10_S1A_vS1B_EENS_8epilogue10collective6detail29Sm90TmaWarpSpecializedAdapterINS1E_15DefaultEpilogueISI_SJ_SJ_NS1D_6thread17LinearCombinationISI_Li1EffLNS1I_9ScaleType4KindE0ELNS_15FloatRoundStyleE2ESI_EENS1_15EpilogueDefaultEEEEEvvEEEEvNT_6ParamsE --------------------------
	.section	.text._ZN7cutlass13device_kernelINS_4gemm6kernel13GemmUniversalIN4cute5tupleIJiiiiEEENS1_10collective13CollectiveMmaINS1_34MainloopSm90TmaGmmaWarpSpecializedILi28ENS5_IJNS4_1CILi1EEESB_SB_EEENS1_32KernelTmaWarpSpecializedPingpongEEENS5_IJNSA_ILi64EEESF_NSA_ILi32EEEEEENS_10bfloat16_tENS5_IJlSB_lEEESI_SJ_NS4_8TiledMMAINS4_8MMA_AtomIJNS4_4SM904GMMA27MMA_64x64x16_F32BF16BF16_SSILNSN_5MajorE0ELSP_0ELNSN_7ScaleInE1ELSQ_1EEEEEENS4_6LayoutISC_NS5_IJNSA_ILi0EEESU_SU_EEEEENS5_IJNS4_10UnderscoreESX_SX_EEEEENS4_13SM90_TMA_LOADENS4_14ComposedLayoutINS4_7SwizzleILi2ELi4ELi3EEENS4_18smem_ptr_flag_bitsILi16EEENST_INS5_IJNSA_ILi8EEESG_EEENS5_IJSG_SB_EEEEEEEvNS4_8identityES10_S1A_vS1B_EENS_8epilogue10collective6detail29Sm90TmaWarpSpecializedAdapterINS1E_15DefaultEpilogueISI_SJ_SJ_NS1D_6thread17LinearCombinationISI_Li1EffLNS1I_9ScaleType4KindE0ELNS_15FloatRoundStyleE2ESI_EENS1_15EpilogueDefaultEEEEEvvEEEEvNT_6ParamsE,"ax",@progbits
	.align	128
.text._ZN7cutlass13device_kernelINS_4gemm6kernel13GemmUniversalIN4cute5tupleIJiiiiEEENS1_10collective13CollectiveMmaINS1_34MainloopSm90TmaGmmaWarpSpecializedILi28ENS5_IJNS4_1CILi1EEESB_SB_EEENS1_32KernelTmaWarpSpecializedPingpongEEENS5_IJNSA_ILi64EEESF_NSA_ILi32EEEEEENS_10bfloat16_tENS5_IJlSB_lEEESI_SJ_NS4_8TiledMMAINS4_8MMA_AtomIJNS4_4SM904GMMA27MMA_64x64x16_F32BF16BF16_SSILNSN_5MajorE0ELSP_0ELNSN_7ScaleInE1ELSQ_1EEEEEENS4_6LayoutISC_NS5_IJNSA_ILi0EEESU_SU_EEEEENS5_IJNS4_10UnderscoreESX_SX_EEEEENS4_13SM90_TMA_LOADENS4_14ComposedLayoutINS4_7SwizzleILi2ELi4ELi3EEENS4_18smem_ptr_flag_bitsILi16EEENST_INS5_IJNSA_ILi8EEESG_EEENS5_IJSG_SB_EEEEEEEvNS4_8identityES10_S1A_vS1B_EENS_8epilogue10collective6detail29Sm90TmaWarpSpecializedAdapterINS1E_15DefaultEpilogueISI_SJ_SJ_NS1D_6thread17LinearCombinationISI_Li1EffLNS1I_9ScaleType4KindE0ELNS_15FloatRoundStyleE2ESI_EENS1_15EpilogueDefaultEEEEEvvEEEEvNT_6ParamsE:
        .type           _ZN7cutlass13device_kernelINS_4gemm6kernel13GemmUniversalIN4cute5tupleIJiiiiEEENS1_10collective13CollectiveMmaINS1_34MainloopSm90TmaGmmaWarpSpecializedILi28ENS5_IJNS4_1CILi1EEESB_SB_EEENS1_32KernelTmaWarpSpecializedPingpongEEENS5_IJNSA_ILi64EEESF_NSA_ILi32EEEEEENS_10bfloat16_tENS5_IJlSB_lEEESI_SJ_NS4_8TiledMMAINS4_8MMA_AtomIJNS4_4SM904GMMA27MMA_64x64x16_F32BF16BF16_SSILNSN_5MajorE0ELSP_0ELNSN_7ScaleInE1ELSQ_1EEEEEENS4_6LayoutISC_NS5_IJNSA_ILi0EEESU_SU_EEEEENS5_IJNS4_10UnderscoreESX_SX_EEEEENS4_13SM90_TMA_LOADENS4_14ComposedLayoutINS4_7SwizzleILi2ELi4ELi3EEENS4_18smem_ptr_flag_bitsILi16EEENST_INS5_IJNSA_ILi8EEESG_EEENS5_IJSG_SB_EEEEEEEvNS4_8identityES10_S1A_vS1B_EENS_8epilogue10collective6detail29Sm90TmaWarpSpecializedAdapterINS1E_15DefaultEpilogueISI_SJ_SJ_NS1D_6thread17LinearCombinationISI_Li1EffLNS1I_9ScaleType4KindE0ELNS_15FloatRoundStyleE2ESI_EENS1_15EpilogueDefaultEEEEEvvEEEEvNT_6ParamsE,@function
        .size           _ZN7cutlass13device_kernelINS_4gemm6kernel13GemmUniversalIN4cute5tupleIJiiiiEEENS1_10collective13CollectiveMmaINS1_34MainloopSm90TmaGmmaWarpSpecializedILi28ENS5_IJNS4_1CILi1EEESB_SB_EEENS1_32KernelTmaWarpSpecializedPingpongEEENS5_IJNSA_ILi64EEESF_NSA_ILi32EEEEEENS_10bfloat16_tENS5_IJlSB_lEEESI_SJ_NS4_8TiledMMAINS4_8MMA_AtomIJNS4_4SM904GMMA27MMA_64x64x16_F32BF16BF16_SSILNSN_5MajorE0ELSP_0ELNSN_7ScaleInE1ELSQ_1EEEEEENS4_6LayoutISC_NS5_IJNSA_ILi0EEESU_SU_EEEEENS5_IJNS4_10UnderscoreESX_SX_EEEEENS4_13SM90_TMA_LOADENS4_14ComposedLayoutINS4_7SwizzleILi2ELi4ELi3EEENS4_18smem_ptr_flag_bitsILi16EEENST_INS5_IJNSA_ILi8EEESG_EEENS5_IJSG_SB_EEEEEEEvNS4_8identityES10_S1A_vS1B_EENS_8epilogue10collective6detail29Sm90TmaWarpSpecializedAdapterINS1E_15DefaultEpilogueISI_SJ_SJ_NS1D_6thread17LinearCombinationISI_Li1EffLNS1I_9ScaleType4KindE0ELNS_15FloatRoundStyleE2ESI_EENS1_15EpilogueDefaultEEEEEvvEEEEvNT_6ParamsE,(.L_x_182 - _ZN7cutlass13device_kernelINS_4gemm6kernel13GemmUniversalIN4cute5tupleIJiiiiEEENS1_10collective13CollectiveMmaINS1_34MainloopSm90TmaGmmaWarpSpecializedILi28ENS5_IJNS4_1CILi1EEESB_SB_EEENS1_32KernelTmaWarpSpecializedPingpongEEENS5_IJNSA_ILi64EEESF_NSA_ILi32EEEEEENS_10bfloat16_tENS5_IJlSB_lEEESI_SJ_NS4_8TiledMMAINS4_8MMA_AtomIJNS4_4SM904GMMA27MMA_64x64x16_F32BF16BF16_SSILNSN_5MajorE0ELSP_0ELNSN_7ScaleInE1ELSQ_1EEEEEENS4_6LayoutISC_NS5_IJNSA_ILi0EEESU_SU_EEEEENS5_IJNS4_10UnderscoreESX_SX_EEEEENS4_13SM90_TMA_LOADENS4_14ComposedLayoutINS4_7SwizzleILi2ELi4ELi3EEENS4_18smem_ptr_flag_bitsILi16EEENST_INS5_IJNSA_ILi8EEESG_EEENS5_IJSG_SB_EEEEEEEvNS4_8identityES10_S1A_vS1B_EENS_8epilogue10collective6detail29Sm90TmaWarpSpecializedAdapterINS1E_15DefaultEpilogueISI_SJ_SJ_NS1D_6thread17LinearCombinationISI_Li1EffLNS1I_9ScaleType4KindE0ELNS_15FloatRoundStyleE2ESI_EENS1_15EpilogueDefaultEEEEEvvEEEEvNT_6ParamsE)
        .other          _ZN7cutlass13device_kernelINS_4gemm6kernel13GemmUniversalIN4cute5tupleIJiiiiEEENS1_10collective13CollectiveMmaINS1_34MainloopSm90TmaGmmaWarpSpecializedILi28ENS5_IJNS4_1CILi1EEESB_SB_EEENS1_32KernelTmaWarpSpecializedPingpongEEENS5_IJNSA_ILi64EEESF_NSA_ILi32EEEEEENS_10bfloat16_tENS5_IJlSB_lEEESI_SJ_NS4_8TiledMMAINS4_8MMA_AtomIJNS4_4SM904GMMA27MMA_64x64x16_F32BF16BF16_SSILNSN_5MajorE0ELSP_0ELNSN_7ScaleInE1ELSQ_1EEEEEENS4_6LayoutISC_NS5_IJNSA_ILi0EEESU_SU_EEEEENS5_IJNS4_10UnderscoreESX_SX_EEEEENS4_13SM90_TMA_LOADENS4_14ComposedLayoutINS4_7SwizzleILi2ELi4ELi3EEENS4_18smem_ptr_flag_bitsILi16EEENST_INS5_IJNSA_ILi8EEESG_EEENS5_IJSG_SB_EEEEEEEvNS4_8identityES10_S1A_vS1B_EENS_8epilogue10collective6detail29Sm90TmaWarpSpecializedAdapterINS1E_15DefaultEpilogueISI_SJ_SJ_NS1D_6thread17LinearCombinationISI_Li1EffLNS1I_9ScaleType4KindE0ELNS_15FloatRoundStyleE2ESI_EENS1_15EpilogueDefaultEEEEEvvEEEEvNT_6ParamsE,@"STO_CUDA_ENTRY STV_DEFAULT"
_ZN7cutlass13device_kernelINS_4gemm6kernel13GemmUniversalIN4cute5tupleIJiiiiEEENS1_10collective13CollectiveMmaINS1_34MainloopSm90TmaGmmaWarpSpecializedILi28ENS5_IJNS4_1CILi1EEESB_SB_EEENS1_32KernelTmaWarpSpecializedPingpongEEENS5_IJNSA_ILi64EEESF_NSA_ILi32EEEEEENS_10bfloat16_tENS5_IJlSB_lEEESI_SJ_NS4_8TiledMMAINS4_8MMA_AtomIJNS4_4SM904GMMA27MMA_64x64x16_F32BF16BF16_SSILNSN_5MajorE0ELSP_0ELNSN_7ScaleInE1ELSQ_1EEEEEENS4_6LayoutISC_NS5_IJNSA_ILi0EEESU_SU_EEEEENS5_IJNS4_10UnderscoreESX_SX_EEEEENS4_13SM90_TMA_LOADENS4_14ComposedLayoutINS4_7SwizzleILi2ELi4ELi3EEENS4_18smem_ptr_flag_bitsILi16EEENST_INS5_IJNSA_ILi8EEESG_EEENS5_IJSG_SB_EEEEEEEvNS4_8identityES10_S1A_vS1B_EENS_8epilogue10collective6detail29Sm90TmaWarpSpecializedAdapterINS1E_15DefaultEpilogueISI_SJ_SJ_NS1D_6thread17LinearCombinationISI_Li1EffLNS1I_9ScaleType4KindE0ELNS_15FloatRoundStyleE2ESI_EENS1_15EpilogueDefaultEEEEEvvEEEEvNT_6ParamsE:
[----:B------:R-:W0:Y:S02]  /*0000*/  LDC R1, c[0x0][0x28] ;  /* 0x00000a00ff017b82 */ /* 0x000e240000000800 */
[----:B0-----:R-:W-:Y:S01]  /*0010*/  VIADD R1, R1, 0xfffffff8 ;  /* 0xfffffff801017836 */ /* 0x001fe20000000000 */
[----:B------:R-:W0:Y:S01]  /*0020*/  S2R R4, SR_TID.X ;  /* 0x0000000000047919 */ /* 0x000e220000002100 */
[----:B------:R-:W-:Y:S01]  /*0030*/  ELECT P0, URZ, PT ;  /* 0x00000000003f782f */ /* 0x000fe20003800000 */
[----:B------:R-:W-:Y:S01]  /*0040*/  BSSY B0, `(.L_x_0) ;  /* 0x000000f000007945 */ /* 0x000fe20003800000 */
[--C-:B0-----:R-:W-:Y:S02]  /*0050*/  SHF.R.U32.HI R0, RZ, 0x5, R4.reuse ;  /* 0x00000005ff007819 */ /* 0x101fe40000011604 */
[----:B------:R-:W-:-:S03]  /*0060*/  SHF.R.U32.HI R5, RZ, 0x7, R4 ;  /* 0x00000007ff057819 */ /* 0x000fc60000011604 */
[----:B------:R-:W0:Y:S04]  /*0070*/  SHFL.IDX PT, R2, R0, RZ, 0x1f ;  /* 0x00001fff00027589 */ /* 0x000e2800000e0000 */
[----:B------:R1:W2:Y:S01]  /*0080*/  SHFL.IDX PT, R8, R5, RZ, 0x1f ;  /* 0x00001fff05087589 */ /* 0x0002a200000e0000 */
[----:B0-----:R-:W-:-:S13]  /*0090*/  ISETP.NE.OR P0, PT, R2, RZ, !P0 ;  /* 0x000000ff0200720c */ /* 0x001fda0004705670 */
[----:B-12---:R-:W-:Y:S05]  /*00a0*/  @P0 BRA `(.L_x_1) ;  /* 0x0000000000200947 */ /* 0x006fea0003800000 */
[----:B------:R-:W-:Y:S02]  /*00b0*/  ULDC.64 UR4, c[0x0][0x198] ;  /* 0x0000660000047ab9 */ /* 0x000fe40000000a00 */
[----:B------:R-:W-:Y:S02]  /*00c0*/  UIADD3 UR6, UP0, UR4, 0xf0, URZ ;  /* 0x000000f004067890 */ /* 0x000fe4000ff1e03f */
[----:B------:R-:W-:Y:S02]  /*00d0*/  UIADD3 UR4, UP1, UR4, 0x1f0, URZ ;  /* 0x000001f004047890 */ /* 0x000fe4000ff3e03f */
[----:B------:R-:W-:Y:S02]  /*00e0*/  UIADD3.X UR7, URZ, UR5, URZ, UP0, !UPT ;  /* 0x000000053f077290 */ /* 0x000fe400087fe43f */
[----:B------:R-:W-:-:S07]  /*00f0*/  UIADD3.X UR5, URZ, UR5, URZ, UP1, !UPT ;  /* 0x000000053f057290 */ /* 0x000fce0008ffe43f */
[----:B------:R0:W-:Y:S02]  /*0100*/  UTMACCTL.PF [UR6] ;  /* 0x00000000060079b9 */ /* 0x0001e40008040000 */
[----:B------:R0:W-:Y:S02]  /*0110*/  UTMACCTL.PF [UR4] ;  /* 0x00000000040079b9 */ /* 0x0001e40008040000 */
[----:B0-----:R-:W-:Y:S01]  /*0120*/  NOP ;  /* 0x0000000000007918 */ /* 0x001fe20000000000 */
.L_x_1:
[----:B------:R-:W-:Y:S05]  /*0130*/  BSYNC B0 ;  /* 0x0000000000007941 */ /* 0x000fea0003800000 */
.L_x_0:
[----:B------:R-:W0:Y:S02]  /*0140*/  SHFL.IDX PT, R3, R0, RZ, 0x1f ;  /* 0x00001fff00037589 */ /* 0x000e2400000e0000 */
[----:B0-----:R-:W-:-:S13]  /*0150*/  ISETP.NE.AND P0, PT, R3, RZ, PT ;  /* 0x000000ff0300720c */ /* 0x001fda0003f05270 */
[----:B------:R-:W-:Y:S05]  /*0160*/  @P0 BRA `(.L_x_2) ;  /* 0x0000000400240947 */ /* 0x000fea0003800000 */
[----:B------:R-:W-:Y:S01]  /*0170*/  ELECT P0, URZ, PT ;  /* 0x00000000003f782f */ /* 0x000fe20003800000 */
[----:B------:R-:W-:-:S12]  /*0180*/  BSSY B0, `(.L_x_2) ;  /* 0x0000047000007945 */ /* 0x000fd80003800000 */
[----:B------:R-:W-:Y:S05]  /*0190*/  @!P0 BRA `(.L_x_3) ;  /* 0x0000000400148947 */ /* 0x000fea0003800000 */
[----:B------:R-:W0:Y:S01]  /*01a0*/  S2UR UR8, SR_CgaCtaId ;  /* 0x00000000000879c3 */ /* 0x000e220000008800 */
[----:B------:R-:W-:Y:S01]  /*01b0*/  UMOV UR4, 0x400 ;  /* 0x0000040000047882 */ /* 0x000fe20000000000 */
[----:B------:R-:W-:Y:S01]  /*01c0*/  UMOV UR5, 0x1 ;  /* 0x0000000100057882 */ /* 0x000fe20000000000 */
[----:B------:R-:W-:Y:S02]  /*01d0*/  UMOV UR6, 0x80 ;  /* 0x0000008000067882 */ /* 0x000fe40000000000 */
[----:B------:R-:W-:-:S04]  /*01e0*/  UIADD3 UR6, -UR6, 0x100000, URZ ;  /* 0x0010000006067890 */ /* 0x000fc8000fffe13f */
[----:B------:R-:W-:Y:S02]  /*01f0*/  USHF.L.U32 UR7, UR6, 0xb, URZ ;  /* 0x0000000b06077899 */ /* 0x000fe4000800063f */
[----:B------:R-:W-:Y:S02]  /*0200*/  USHF.L.U32 UR6, UR6, 0x1, URZ ;  /* 0x0000000106067899 */ /* 0x000fe4000800063f */
[----:B0-----:R-:W-:Y:S02]  /*0210*/  ULEA UR8, UR8, UR4, 0x18 ;  /* 0x0000000408087291 */ /* 0x001fe4000f8ec03f */
[----:B------:R-:W-:-:S04]  /*0220*/  UIADD3 UR4, -UR5, 0x100000, URZ ;  /* 0x0010000005047890 */ /* 0x000fc8000fffe13f */
[----:B------:R-:W-:Y:S02]  /*0230*/  USHF.L.U32 UR5, UR4, 0xb, URZ ;  /* 0x0000000b04057899 */ /* 0x000fe4000800063f */
[----:B------:R-:W-:Y:S01]  /*0240*/  USHF.L.U32 UR4, UR4, 0x1, URZ ;  /* 0x0000000104047899 */ /* 0x000fe2000800063f */
[----:B------:R-:W0:Y:S11]  /*0250*/  FENCE.VIEW.ASYNC.S ;  /* 0x00000000000073c6 */ /* 0x000e360000000000 */
[----:B0-----:R0:W1:Y:S01]  /*0260*/  SYNCS.EXCH.64 URZ, [UR8], UR4 ;  /* 0x00000004083f75b2 */ /* 0x0010620008000100 */
[----:B------:R0:W2:Y:S01]  /*0270*/  SYNCS.EXCH.64 URZ, [UR8+0xe0], UR6 ;  /* 0x0000e006083f75b2 */ /* 0x0000a20008000100 */
[----:B------:R0:W3:Y:S01]  /*0280*/  SYNCS.EXCH.64 URZ, [UR8+0x8], UR4 ;  /* 0x00000804083f75b2 */ /* 0x0000e20008000100 */
[----:B------:R0:W4:Y:S01]  /*0290*/  SYNCS.EXCH.64 URZ, [UR8+0xe8], UR6 ;  /* 0x0000e806083f75b2 */ /* 0x0001220008000100 */
[----:B------:R0:W0:Y:S01]  /*02a0*/  SYNCS.EXCH.64 URZ, [UR8+0x10], UR4 ;  /* 0x00001004083f75b2 */ /* 0x0000220008000100 */
        /* <DEDUP_REMOVED lines=51> */
[----:B-1234-:R-:W-:Y:S01]  /*05e0*/  NOP ;  /* 0x0000000000007918 */ /* 0x01efe20000000000 */
.L_x_3:
[----:B0-----:R-:W-:Y:S05]  /*05f0*/  BSYNC B0 ;  /* 0x0000000000007941 */ /* 0x001fea0003800000 */
.L_x_2:
[----:B------:R-:W0:Y:S01]  /*0600*/  SHFL.IDX PT, R6, R0, RZ, 0x1f ;  /* 0x00001fff00067589 */ /* 0x000e2200000e0000 */
[----:B------:R-:W-:Y:S01]  /*0610*/  ELECT P0, URZ, PT ;  /* 0x00000000003f782f */ /* 0x000fe20003800000 */
[----:B------:R-:W-:Y:S01]  /*0620*/  NOP ;  /* 0x0000000000007918 */ /* 0x000fe20000000000 */
[----:B------:R-:W-:Y:S01]  /*0630*/  ELECT P1, URZ, PT ;  /* 0x00000000003f782f */ /* 0x000fe20003820000 */
[----:B------:R-:W1:Y:S01]  /*0640*/  SHFL.IDX PT, R3, R0, RZ, 0x1f ;  /* 0x00001fff00037589 */ /* 0x000e6200000e0000 */
[----:B------:R-:W-:Y:S01]  /*0650*/  UMOV UR4, 0x20 ;  /* 0x0000002000047882 */ /* 0x000fe20000000000 */
[----:B------:R-:W-:Y:S01]  /*0660*/  UMOV UR11, 0x80 ;  /* 0x00000080000b7882 */ /* 0x000fe20000000000 */
[----:B------:R-:W-:Y:S01]  /*0670*/  NOP ;  /* 0x0000000000007918 */ /* 0x000fe20000000000 */
[C---:B------:R-:W-:Y:S01]  /*0680*/  VIADD R33, R8.reuse, 0xffffffff ;  /* 0xffffffff08217836 */ /* 0x040fe20000000000 */
[----:B------:R-:W2:Y:S01]  /*0690*/  SHFL.IDX PT, R5, R5, RZ, 0x1f ;  /* 0x00001fff05057589 */ /* 0x000ea200000e0000 */
[----:B------:R-:W-:Y:S01]  /*06a0*/  ULDC.64 UR36, c[0x0][0x208] ;  /* 0x0000820000247ab9 */ /* 0x000fe20000000a00 */
[----:B------:R-:W-:-:S02]  /*06b0*/  ISETP.NE.AND P2, PT, R8, RZ, PT ;  /* 0x000000ff0800720c */ /* 0x000fc40003f45270 */
[----:B------:R-:W-:Y:S02]  /*06c0*/  ISETP.GE.U32.AND P3, PT, R33, 0x2, PT ;  /* 0x000000022100780c */ /* 0x000fe40003f66070 */
[----:B0-----:R-:W-:Y:S02]  /*06d0*/  ISETP.NE.OR P0, PT, R6, RZ, !P0 ;  /* 0x000000ff0600720c */ /* 0x001fe40004705670 */
[----:B-1----:R-:W-:Y:S02]  /*06e0*/  ISETP.NE.OR P1, PT, R3, RZ, !P1 ;  /* 0x000000ff0300720c */ /* 0x002fe40004f25670 */
[----:B------:R-:W-:-:S04]  /*06f0*/  SHF.R.S32.HI R3, RZ, 0x1f, R2 ;  /* 0x0000001fff037819 */ /* 0x000fc80000011402 */
[----:B------:R-:W-:-:S05]  /*0700*/  LEA.HI R3, R3, R2, RZ, 0x2 ;  /* 0x0000000203037211 */ /* 0x000fca00078f10ff */
[----:B------:R-:W-:Y:S01]  /*0710*/  VOTEU.ALL UP0, P0 ;  /* 0x00000000003f7886 */ /* 0x000fe20000000000 */
[----:B------:R-:W-:Y:S01]  /*0720*/  LOP3.LUT R3, R3, 0xfffffffc, RZ, 0xc0, !PT ;  /* 0xfffffffc03037812 */ /* 0x000fe200078ec0ff */
[----:B------:R-:W-:-:S03]  /*0730*/  VOTEU.ALL UP1, P1 ;  /* 0x00000000003f7886 */ /* 0x000fc60000820000 */
[----:B------:R-:W0:Y:S01]  /*0740*/  @!UP0 S2UR UR7, SR_CgaCtaId ;  /* 0x00000000000789c3 */ /* 0x000e220000008800 */
[----:B------:R-:W-:Y:S01]  /*0750*/  @!UP0 UMOV UR6, 0x400 ;  /* 0x0000040000068882 */ /* 0x000fe20000000000 */
[----:B------:R-:W-:-:S04]  /*0760*/  @!UP0 UIADD3 UR4, -UR4, 0x100000, URZ ;  /* 0x0010000004048890 */ /* 0x000fc8000fffe13f */
[----:B------:R-:W-:Y:S02]  /*0770*/  @!UP0 USHF.L.U32 UR5, UR4, 0xb, URZ ;  /* 0x0000000b04058899 */ /* 0x000fe4000800063f */
[----:B------:R-:W-:Y:S01]  /*0780*/  @!UP0 USHF.L.U32 UR4, UR4, 0x1, URZ ;  /* 0x0000000104048899 */ /* 0x000fe2000800063f */
[----:B------:R-:W-:Y:S01]  /*0790*/  IMAD.IADD R0, R2, 0x1, -R3 ;  /* 0x0000000102007824 */ /* 0x000fe200078e0a03 */
[----:B------:R-:W-:Y:S01]  /*07a0*/  @!UP1 UMOV UR9, 0x400 ;  /* 0x0000040000099882 */ /* 0x000fe20000000000 */
[----:B------:R-:W-:Y:S01]  /*07b0*/  VOTEU.ALL UP2, P1 ;  /* 0x00000000003f7886 */ /* 0x000fe20000840000 */
[----:B------:R-:W-:Y:S01]  /*07c0*/  VOTEU.ALL UP3, P1 ;  /* 0x00000000003f7886 */ /* 0x000fe20000860000 */
[----:B------:R-:W-:Y:S01]  /*07d0*/  VOTEU.ALL UP4, P1 ;  /* 0x00000000003f7886 */ /* 0x000fe20000880000 */
[----:B------:R-:W1:Y:S01]  /*07e0*/  @!UP1 S2UR UR10, SR_CgaCtaId ;  /* 0x00000000000a99c3 */ /* 0x000e620000008800 */
[----:B------:R-:W-:Y:S01]  /*07f0*/  VOTEU.ALL UP5, P1 ;  /* 0x00000000003f7886 */ /* 0x000fe200008a0000 */
[----:B------:R-:W-:-:S04]  /*0800*/  SHF.R.S32.HI R3, RZ, 0x1f, R4 ;  /* 0x0000001fff037819 */ /* 0x000fc80000011404 */
[----:B------:R-:W-:-:S04]  /*0810*/  LEA.HI R3, R3, R4, RZ, 0x7 ;  /* 0x0000000403037211 */ /* 0x000fc800078f38ff */
[----:B------:R-:W-:-:S05]  /*0820*/  LOP3.LUT R3, R3, 0xffffff80, RZ, 0xc0, !PT ;  /* 0xffffff8003037812 */ /* 0x000fca00078ec0ff */
[----:B------:R-:W-:Y:S01]  /*0830*/  IMAD.IADD R3, R4, 0x1, -R3 ;  /* 0x0000000104037824 */ /* 0x000fe200078e0a03 */
[----:B0-----:R-:W-:Y:S02]  /*0840*/  @!UP0 ULEA UR8, UR7, UR6, 0x18 ;  /* 0x0000000607088291 */ /* 0x001fe4000f8ec03f */
[----:B------:R-:W-:-:S04]  /*0850*/  @!UP1 UIADD3 UR6, -UR11, 0x100000, URZ ;  /* 0x001000000b069890 */ /* 0x000fc8000fffe13f */
[----:B------:R-:W-:Y:S02]  /*0860*/  @!UP1 USHF.L.U32 UR7, UR6, 0xb, URZ ;  /* 0x0000000b06079899 */ /* 0x000fe4000800063f */
[----:B------:R-:W-:Y:S01]  /*0870*/  @!UP1 USHF.L.U32 UR6, UR6, 0x1, URZ ;  /* 0x0000000106069899 */ /* 0x000fe2000800063f */
[----:B------:R-:W-:Y:S01]  /*0880*/  VOTEU.ALL UP0, P0 ;  /* 0x00000000003f7886 */ /* 0x000fe20000000000 */
[----:B-1----:R-:W-:Y:S01]  /*0890*/  @!UP1 ULEA UR9, UR10, UR9, 0x18 ;  /* 0x000000090a099291 */ /* 0x002fe2000f8ec03f */
[----:B------:R-:W-:Y:S02]  /*08a0*/  VOTEU.ALL UP1, P0 ;  /* 0x00000000003f7886 */ /* 0x000fe40000020000 */
[----:B------:R-:W-:Y:S01]  /*08b0*/  ULDC.64 UR10, c[0x0][0x598] ;  /* 0x00016600000a7ab9 */ /* 0x000fe20000000a00 */
[----:B------:R-:W-:Y:S01]  /*08c0*/  ISETP.NE.AND P0, PT, R0, 0x3, PT ;  /* 0x000000030000780c */ /* 0x000fe20003f05270 */
[----:B------:R-:W0:Y:S02]  /*08d0*/  FENCE.VIEW.ASYNC.S ;  /* 0x00000000000073c6 */ /* 0x000e240000000000 */
[----:B0-----:R0:W1:Y:S01]  /*08e0*/  @!UP0 SYNCS.EXCH.64 URZ, [UR8+0x1f0], UR4 ;  /* 0x0001f004083f85b2 */ /* 0x0010620008000100 */
[----:B------:R-:W-:-:S02]  /*08f0*/  ISETP.NE.U32.AND P1, PT, RZ, UR10, PT ;  /* 0x0000000aff007c0c */ /* 0x000fc4000bf25070 */
[----:B------:R-:W-:Y:S02]  /*0900*/  ISETP.EQ.OR P0, PT, R0, RZ, !P0 ;  /* 0x000000ff0000720c */ /* 0x000fe40004702670 */
[----:B------:R-:W-:Y:S02]  /*0910*/  ISETP.NE.AND.EX P1, PT, RZ, UR11, PT, P1 ;  /* 0x0000000bff007c0c */ /* 0x000fe4000bf25310 */
[----:B------:R-:W-:-:S04]  /*0920*/  ISETP.EQ.AND P0, PT, R8, RZ, P0 ;  /* 0x000000ff0800720c */ /* 0x000fc80000702270 */
[----:B------:R-:W-:-:S04]  /*0930*/  SEL R16, RZ, 0x1, !P0 ;  /* 0x00000001ff107807 */ /* 0x000fc80004000000 */
[----:B------:R-:W-:Y:S01]  /*0940*/  SEL R16, R16, 0x2, P3 ;  /* 0x0000000210107807 */ /* 0x000fe20001800000 */
[----:B------:R0:W1:Y:S01]  /*0950*/  @!UP1 SYNCS.EXCH.64 URZ, [UR8+0x1f8], UR4 ;  /* 0x0001f804083f95b2 */ /* 0x0000620008000100 */
[----:B------:R-:W-:Y:S01]  /*0960*/  NOP ;  /* 0x0000000000007918 */ /* 0x000fe20000000000 */
[----:B------:R0:W1:Y:S01]  /*0970*/  @!UP2 SYNCS.EXCH.64 URZ, [UR9+0x1d0], UR6 ;  /* 0x0001d006093fa5b2 */ /* 0x0000620008000100 */
[----:B------:R0:W1:Y:S01]  /*0980*/  @!UP3 SYNCS.EXCH.64 URZ, [UR9+0x1d8], UR6 ;  /* 0x0001d806093fb5b2 */ /* 0x0000620008000100 */
[----:B------:R0:W1:Y:S01]  /*0990*/  @!UP4 SYNCS.EXCH.64 URZ, [UR9+0x1e0], UR6 ;  /* 0x0001e006093fc5b2 */ /* 0x0000620008000100 */
[----:B------:R0:W1:Y:S01]  /*09a0*/  @!UP5 SYNCS.EXCH.64 URZ, [UR9+0x1e8], UR6 ;  /* 0x0001e806093fd5b2 */ /* 0x0000620008000100 */
[----:B------:R-:W-:Y:S01]  /*09b0*/  NOP ;  /* 0x0000000000007918 */ /* 0x000fe20000000000 */
[----:B-1----:R-:W-:Y:S06]  /*09c0*/  BAR.SYNC.DEFER_BLOCKING 0x0 ;  /* 0x0000000000007b1d */ /* 0x002fec0000010000 */
[----:B0-2---:R-:W-:Y:S05]  /*09d0*/  @!P1 BRA `(.L_x_4) ;  /* 0x00000000001c9947 */ /* 0x005fea0003800000 */
[----:B------:R-:W0:Y:S02]  /*09e0*/  LDC.64 R6, c[0x0][0x598] ;  /* 0x00016600ff067b82 */ /* 0x000e240000000a00 */
[----:B0-----:R-:W2:Y:S02]  /*09f0*/  LDG.E.64 R6, desc[UR36][R6.64] ;  /* 0x0000002406067981 */ /* 0x001ea4000c1e1b00 */
[----:B--2---:R-:W-:-:S04]  /*0a00*/  ISETP.NE.U32.AND P0, PT, R6, RZ, PT ;  /* 0x000000ff0600720c */ /* 0x004fc80003f05070 */
[----:B------:R-:W-:-:S13]  /*0a10*/  ISETP.NE.AND.EX P0, PT, R7, RZ, PT, P0 ;  /* 0x000000ff0700720c */ /* 0x000fda0003f05300 */
[----:B------:R-:W-:Y:S05]  /*0a20*/  @!P0 BRA `(.L_x_4) ;  /* 0x0000000000088947 */ /* 0x000fea0003800000 */
[----:B------:R1:W5:Y:S01]  /*0a30*/  LD.E R56, desc[UR36][R6.64] ;  /* 0x0000002406387980 */ /* 0x000362000c101900 */
[----:B------:R-:W-:Y:S05]  /*0a40*/  BRA `(.L_x_5) ;  /* 0x0000000000247947 */ /* 0x000fea0003800000 */
.L_x_4:
[----:B------:R-:W-:Y:S02]  /*0a50*/  ULDC.64 UR4, c[0x0][0x588] ;  /* 0x0001620000047ab9 */ /* 0x000fe40000000a00 */
[----:B------:R-:W-:-:S04]  /*0a60*/  ISETP.NE.U32.AND P0, PT, RZ, UR4, PT ;  /* 0x00000004ff007c0c */ /* 0x000fc8000bf05070 */
[----:B------:R-:W-:-:S13]  /*0a70*/  ISETP.NE.AND.EX P0, PT, RZ, UR5, PT, P0 ;  /* 0x00000005ff007c0c */ /* 0x000fda000bf05300 */
[----:B------:R-:W-:Y:S05]  /*0a80*/  @!P0 BRA `(.L_x_6) ;  /* 0x00000000000c8947 */ /* 0x000fea0003800000 */
[----:B------:R-:W0:Y:S02]  /*0a90*/  LDC.64 R56, c[0x0][0x588] ;  /* 0x00016200ff387b82 */ /* 0x000e240000000a00 */
[----:B0-----:R0:W5:Y:S01]  /*0aa0*/  LDG.E R56, desc[UR36][R56.64] ;  /* 0x0000002438387981 */ /* 0x001162000c1e1900 */
[----:B------:R-:W-:Y:S05]  /*0ab0*/  BRA `(.L_x_5) ;  /* 0x0000000000087947 */ /* 0x000fea0003800000 */
.L_x_6:
[----:B------:R-:W-:Y:S02]  /*0ac0*/  ULDC UR4, c[0x0][0x580] ;  /* 0x0001600000047ab9 */ /* 0x000fe40000000800 */
[----:B------:R-:W-:-:S07]  /*0ad0*/  IMAD.U32 R56, RZ, RZ, UR4 ;  /* 0x00000004ff387e24 */ /* 0x000fce000f8e00ff */
.L_x_5:
[----:B------:R-:W-:Y:S02]  /*0ae0*/  ULDC.64 UR4, c[0x0][0x5a0] ;  /* 0x0001680000047ab9 */ /* 0x000fe40000000a00 */
[----:B------:R-:W-:-:S04]  /*0af0*/  ISETP.NE.U32.AND P0, PT, RZ, UR4, PT ;  /* 0x00000004ff007c0c */ /* 0x000fc8000bf05070 */
[----:B------:R-:W-:-:S13]  /*0b00*/  ISETP.NE.AND.EX P0, PT, RZ, UR5, PT, P0 ;  /* 0x00000005ff007c0c */ /* 0x000fda000bf05300 */
[----:B------:R-:W-:Y:S05]  /*0b10*/  @!P0 BRA `(.L_x_7) ;  /* 0x00000000001c8947 */ /* 0x000fea0003800000 */
[----:B-1----:R-:W1:Y:S02]  /*0b20*/  LDC.64 R6, c[0x0][0x5a0] ;  /* 0x00016800ff067b82 */ /* 0x002e640000000a00 */
[----:B-1----:R-:W2:Y:S02]  /*0b30*/  LDG.E.64 R6, desc[UR36][R6.64] ;  /* 0x0000002406067981 */ /* 0x002ea4000c1e1b00 */
[----:B--2---:R-:W-:-:S04]  /*0b40*/  ISETP.NE.U32.AND P0, PT, R6, RZ, PT ;  /* 0x000000ff0600720c */ /* 0x004fc80003f05070 */
[----:B------:R-:W-:-:S13]  /*0b50*/  ISETP.NE.AND.EX P0, PT, R7, RZ, PT, P0 ;  /* 0x000000ff0700720c */ /* 0x000fda0003f05300 */
[----:B------:R-:W-:Y:S05]  /*0b60*/  @!P0 BRA `(.L_x_7) ;  /* 0x0000000000088947 */ /* 0x000fea0003800000 */
[----:B0-----:R2:W5:Y:S01]  /*0b70*/  LD.E R57, desc[UR36][R6.64] ;  /* 0x0000002406397980 */ /* 0x001562000c101900 */
[----:B------:R-:W-:Y:S05]  /*0b80*/  BRA `(.L_x_8) ;  /* 0x0000000000247947 */ /* 0x000fea0003800000 */
.L_x_7:
[----:B------:R-:W-:Y:S02]  /*0b90*/  ULDC.64 UR4, c[0x0][0x590] ;  /* 0x0001640000047ab9 */ /* 0x000fe40000000a00 */
[----:B------:R-:W-:-:S04]  /*0ba0*/  ISETP.NE.U32.AND P0, PT, RZ, UR4, PT ;  /* 0x00000004ff007c0c */ /* 0x000fc8000bf05070 */
[----:B------:R-:W-:-:S13]  /*0bb0*/  ISETP.NE.AND.EX P0, PT, RZ, UR5, PT, P0 ;  /* 0x00000005ff007c0c */ /* 0x000fda000bf05300 */
[----:B------:R-:W-:Y:S05]  /*0bc0*/  @!P0 BRA `(.L_x_9) ;  /* 0x00000000000c8947 */ /* 0x000fea0003800000 */
[----:B-1----:R-:W0:Y:S02]  /*0bd0*/  LDC.64 R6, c[0x0][0x590] ;  /* 0x00016400ff067b82 */ /* 0x002e240000000a00 */
[----:B0-----:R0:W5:Y:S01]  /*0be0*/  LDG.E R57, desc[UR36][R6.64] ;  /* 0x0000002406397981 */ /* 0x001162000c1e1900 */
[----:B------:R-:W-:Y:S05]  /*0bf0*/  BRA `(.L_x_8) ;  /* 0x0000000000087947 */ /* 0x000fea0003800000 */
.L_x_9:
[----:B------:R-:W-:Y:S02]  /*0c00*/  ULDC UR4, c[0x0][0x584] ;  /* 0x0001610000047ab9 */ /* 0x000fe40000000800 */
[----:B0-----:R-:W-:-:S07]  /*0c10*/  IMAD.U32 R57, RZ, RZ, UR4 ;  /* 0x00000004ff397e24 */ /* 0x001fce000f8e00ff */
.L_x_8:
[----:B------:R-:W3:Y:S01]  /*0c20*/  LDC R2, c[0x0][0x65c] ;  /* 0x00019700ff027b82 */ /* 0x000ee20000000800 */
[----:B------:R-:W4:Y:S01]  /*0c30*/  S2R R14, SR_CTAID.Y ;  /* 0x00000000000e7919 */ /* 0x000f220000002600 */
[----:B------:R-:W-:Y:S01]  /*0c40*/  ULDC UR6, c[0x0][0x28c] ;  /* 0x0000a30000067ab9 */ /* 0x000fe20000000800 */
[----:B------:R-:W-:Y:S01]  /*0c50*/  ISETP.NE.AND P0, PT, R8, 0x2, PT ;  /* 0x000000020800780c */ /* 0x000fe20003f05270 */
[----:B------:R-:W-:Y:S01]  /*0c60*/  UIADD3 UR6, UR6, 0x1f, URZ ;  /* 0x0000001f06067890 */ /* 0x000fe2000fffe03f */
[----:B012---:R-:W0:Y:S01]  /*0c70*/  S2R R6, SR_CTAID.X ;  /* 0x0000000000067919 */ /* 0x007e220000002500 */
[----:B------:R-:W-:Y:S01]  /*0c80*/  IMAD.MOV.U32 R7, RZ, RZ, RZ ;  /* 0x000000ffff077224 */ /* 0x000fe200078e00ff */
[----:B------:R-:W-:Y:S01]  /*0c90*/  UMOV UR39, URZ ;  /* 0x0000003f00277c82 */ /* 0x000fe20008000000 */
[----:B------:R-:W-:Y:S01]  /*0ca0*/  USHF.R.S32.HI UR7, URZ, 0x1f, UR6 ;  /* 0x0000001f3f077899 */ /* 0x000fe20008011406 */
[----:B------:R-:W-:Y:S01]  /*0cb0*/  UMOV UR38, URZ ;  /* 0x0000003f00267c82 */ /* 0x000fe20008000000 */
[----:B------:R-:W-:-:S02]  /*0cc0*/  ULDC.64 UR8, c[0x0][0x650] ;  /* 0x0001940000087ab9 */ /* 0x000fc40000000a00 */
[----:B------:R-:W-:-:S04]  /*0cd0*/  ULEA.HI UR7, UR7, UR6, URZ, 0x5 ;  /* 0x0000000607077291 */ /* 0x000fc8000f8f283f */
[----:B------:R-:W-:Y:S01]  /*0ce0*/  USHF.R.S32.HI UR40, URZ, 0x5, UR7 ;  /* 0x000000053f287899 */ /* 0x000fe20008011407 */
[----:B---3--:R-:W-:-:S13]  /*0cf0*/  ISETP.NE.AND P1, PT, R2, 0x1, PT ;  /* 0x000000010200780c */ /* 0x008fda0003f25270 */
[----:B------:R-:W0:Y:S01]  /*0d00*/  @P1 LDC R19, c[0x0][0x10] ;  /* 0x00000400ff131b82 */ /* 0x000e220000000800 */
[----:B----4-:R-:W-:Y:S02]  /*0d10*/  @P1 IMAD.MOV.U32 R8, RZ, RZ, R14 ;  /* 0x000000ffff081224 */ /* 0x010fe400078e000e */
[----:B------:R-:W-:Y:S02]  /*0d20*/  @P1 IMAD.MOV.U32 R9, RZ, RZ, RZ ;  /* 0x000000ffff091224 */ /* 0x000fe400078e00ff */
[----:B------:R-:W-:-:S03]  /*0d30*/  @P1 IMAD.MOV.U32 R17, RZ, RZ, RZ ;  /* 0x000000ffff111224 */ /* 0x000fc600078e00ff */
[----:B------:R-:W1:Y:S01]  /*0d40*/  @!P1 LDC R11, c[0x0][0xc] ;  /* 0x00000300ff0b9b82 */ /* 0x000e620000000800 */
[----:B------:R-:W-:Y:S01]  /*0d50*/  ULDC UR4, c[0x0][0xc] ;  /* 0x0000030000047ab9 */ /* 0x000fe20000000800 */
[----:B------:R-:W-:Y:S02]  /*0d60*/  ULDC UR5, c[0x0][0x10] ;  /* 0x0000040000057ab9 */ /* 0x000fe40000000800 */
[----:B------:R-:W-:-:S04]  /*0d70*/  UIMAD.WIDE.U32 UR4, UR4, UR5, URZ ;  /* 0x00000005040472a5 */ /* 0x000fc8000f8e003f */
[----:B------:R-:W2:Y:S01]  /*0d80*/  LDC R2, c[0x0][0x14] ;  /* 0x00000500ff027b82 */ /* 0x000ea20000000800 */
[----:B0-----:R-:W-:-:S04]  /*0d90*/  @P1 IMAD.WIDE.U32 R18, R6, R19, R8 ;  /* 0x0000001306121225 */ /* 0x001fc800078e0008 */
[----:B------:R-:W-:Y:S02]  /*0da0*/  @P1 IMAD.IADD R17, R19, 0x1, R17 ;  /* 0x0000000113111824 */ /* 0x000fe400078e0211 */
[----:B-1----:R-:W-:-:S04]  /*0db0*/  @!P1 IMAD.WIDE.U32 R8, R11, R14, R6 ;  /* 0x0000000e0b089225 */ /* 0x002fc800078e0006 */
[----:B------:R-:W-:Y:S02]  /*0dc0*/  @!P1 IMAD.MOV.U32 R18, RZ, RZ, R8 ;  /* 0x000000ffff129224 */ /* 0x000fe400078e0008 */
[----:B------:R-:W-:Y:S02]  /*0dd0*/  @!P1 IMAD.MOV.U32 R17, RZ, RZ, R9 ;  /* 0x000000ffff119224 */ /* 0x000fe400078e0009 */
[----:B--2---:R-:W-:-:S04]  /*0de0*/  IMAD.WIDE.U32 R12, R2, UR4, RZ ;  /* 0x00000004020c7c25 */ /* 0x004fc8000f8e00ff */
[----:B------:R-:W-:Y:S01]  /*0df0*/  IMAD R23, R2, UR5, RZ ;  /* 0x0000000502177c24 */ /* 0x000fe2000f8e02ff */
[----:B------:R0:W-:Y:S03]  /*0e00*/  STL.64 [R1], R12 ;  /* 0x0000000c01007387 */ /* 0x0001e60000100a00 */
[----:B------:R-:W-:Y:S01]  /*0e10*/  IMAD.IADD R23, R13, 0x1, R23 ;  /* 0x000000010d177824 */ /* 0x000fe200078e0217 */
[----:B------:R-:W-:Y:S06]  /*0e20*/  @P0 BRA `(.L_x_10) ;  /* 0x0000000000200947 */ /* 0x000fec0003800000 */
[----:B------:R-:W-:Y:S01]  /*0e30*/  UISETP.GE.U32.AND UP0, UPT, UR40, 0x1c, UPT ;  /* 0x0000001c2800788c */ /* 0x000fe2000bf06070 */
[----:B------:R-:W-:Y:S01]  /*0e40*/  IADD3 R18, P0, R18, R12, RZ ;  /* 0x0000000c12127210 */ /* 0x000fe20007f1e0ff */
[----:B------:R-:W-:Y:S01]  /*0e50*/  USHF.R.U32.HI UR4, URZ, 0x2, UR40 ;  /* 0x000000023f047899 */ /* 0x000fe20008011628 */
[----:B------:R-:W-:-:S03]  /*0e60*/  UMOV UR38, URZ ;  /* 0x0000003f00267c82 */ /* 0x000fc60008000000 */
[----:B------:R-:W-:Y:S01]  /*0e70*/  UIMAD.WIDE.U32 UR4, UR4, 0x24924925, URZ ;  /* 0x24924925040478a5 */ /* 0x000fe2000f8e003f */
[----:B------:R-:W-:-:S03]  /*0e80*/  IMAD.X R17, R23, 0x1, R17, P0 ;  /* 0x0000000117117824 */ /* 0x000fc600000e0611 */
[----:B------:R-:W-:Y:S02]  /*0e90*/  UIMAD UR39, UR5, -0x1c, UR40 ;  /* 0xffffffe4052778a4 */ /* 0x000fe4000f8e0228 */
[----:B------:R-:W-:-:S12]  /*0ea0*/  @UP0 ULOP3.LUT UR38, UR5, 0x1, URZ, 0xc0, !UPT ;  /* 0x0000000105260892 */ /* 0x000fd8000f8ec03f */
.L_x_10:
[----:B------:R-:W-:Y:S01]  /*0eb0*/  ISETP.GE.U32.AND P0, PT, R18, UR8, PT ;  /* 0x0000000812007c0c */ /* 0x000fe2000bf06070 */
[----:B------:R-:W-:Y:S01]  /*0ec0*/  IMAD.MOV.U32 R19, RZ, RZ, -0x1 ;  /* 0xffffffffff137424 */ /* 0x000fe200078e00ff */
[----:B------:R-:W-:Y:S01]  /*0ed0*/  PRMT R8, RZ, 0x7610, R8 ;  /* 0x00007610ff087816 */ /* 0x000fe20000000008 */
[----:B------:R-:W-:Y:S01]  /*0ee0*/  IMAD.MOV.U32 R22, RZ, RZ, -0x1 ;  /* 0xffffffffff167424 */ /* 0x000fe200078e00ff */
[----:B------:R-:W-:Y:S01]  /*0ef0*/  ISETP.GE.U32.AND.EX P0, PT, R17, UR9, PT, P0 ;  /* 0x0000000911007c0c */ /* 0x000fe2000bf06100 */
[----:B------:R-:W-:-:S12]  /*0f00*/  IMAD.MOV.U32 R2, RZ, RZ, -0x1 ;  /* 0xffffffffff027424 */ /* 0x000fd800078e00ff */
[----:B------:R-:W-:Y:S05]  /*0f10*/  @P0 BRA `(.L_x_11) ;  /* 0x00000004005c0947 */ /* 0x000fea0003800000 */
[----:B------:R-:W1:Y:S01]  /*0f20*/  LDC.64 R20, c[0x0][0x628] ;  /* 0x00018a00ff147b82 */ /* 0x000e620000000a00 */
[----:B------:R-:W-:Y:S02]  /*0f30*/  IMAD.MOV.U32 R8, RZ, RZ, R18 ;  /* 0x000000ffff087224 */ /* 0x000fe400078e0012 */
[----:B------:R-:W-:-:S05]  /*0f40*/  IMAD.MOV.U32 R9, RZ, RZ, R17 ;  /* 0x000000ffff097224 */ /* 0x000fca00078e0011 */
[----:B------:R-:W2:Y:S08]  /*0f50*/  LDC R2, c[0x0][0x630] ;  /* 0x00018c00ff027b82 */ /* 0x000eb00000000800 */
[----:B------:R-:W3:Y:S01]  /*0f60*/  LDC.64 R24, c[0x0][0x620] ;  /* 0x00018800ff187b82 */ /* 0x000ee20000000a00 */
[----:B-1----:R-:W-:-:S04]  /*0f70*/  ISETP.NE.U32.AND P0, PT, R20, RZ, PT ;  /* 0x000000ff1400720c */ /* 0x002fc80003f05070 */
[----:B------:R-:W-:-:S13]  /*0f80*/  ISETP.NE.AND.EX P0, PT, R21, RZ, PT, P0 ;  /* 0x000000ff1500720c */ /* 0x000fda0003f05300 */
[----:B--23--:R-:W-:Y:S05]  /*0f90*/  @!P0 BRA `(.L_x_12) ;  /* 0x0000000000288947 */ /* 0x00cfea0003800000 */
[----:B0-----:R-:W0:Y:S02]  /*0fa0*/  LDC R13, c[0x0][0x634] ;  /* 0x00018d00ff0d7b82 */ /* 0x001e240000000800 */
[----:B0-----:R-:W-:-:S05]  /*0fb0*/  IADD3 R13, P0, R18, R13, RZ ;  /* 0x0000000d120d7210 */ /* 0x001fca0007f1e0ff */
[----:B------:R-:W-:-:S04]  /*0fc0*/  IMAD.X R15, RZ, RZ, R17, P0 ;  /* 0x000000ffff0f7224 */ /* 0x000fc800000e0611 */
[----:B------:R-:W-:-:S04]  /*0fd0*/  IMAD.WIDE.U32 R8, R15, R20, RZ ;  /* 0x000000140f087225 */ /* 0x000fc800078e00ff */
[----:B------:R-:W-:-:S04]  /*0fe0*/  IMAD.WIDE.U32 R10, P0, R13, R21, R8 ;  /* 0x000000150d0a7225 */ /* 0x000fc80007800008 */
[----:B------:R-:W-:-:S04]  /*0ff0*/  IMAD.WIDE.U32 R8, R13, R20, RZ ;  /* 0x000000140d087225 */ /* 0x000fc800078e00ff */
[----:B------:R-:W-:Y:S01]  /*1000*/  IMAD.X R13, RZ, RZ, RZ, P0 ;  /* 0x000000ffff0d7224 */ /* 0x000fe200000e06ff */
[----:B------:R-:W-:Y:S01]  /*1010*/  IADD3 RZ, P0, R9, R10, RZ ;  /* 0x0000000a09ff7210 */ /* 0x000fe20007f1e0ff */
[----:B------:R-:W-:-:S04]  /*1020*/  IMAD.MOV.U32 R12, RZ, RZ, R11 ;  /* 0x000000ffff0c7224 */ /* 0x000fc800078e000b */
[----:B------:R-:W-:-:S08]  /*1030*/  IMAD.WIDE.U32.X R8, R15, R21, R12, P0 ;  /* 0x000000150f087225 */ /* 0x000fd000000e040c */
.L_x_12:
[-CC-:B------:R-:W-:Y:S01]  /*1040*/  SHF.R.U64 R31, R8, R2.reuse, R9.reuse ;  /* 0x00000002081f7219 */ /* 0x180fe20000001209 */
[----:B0-----:R-:W0:Y:S01]  /*1050*/  LDC R12, c[0x0][0x618] ;  /* 0x00018600ff0c7b82 */ /* 0x001e220000000800 */
[----:B------:R-:W-:Y:S01]  /*1060*/  SHF.R.U32.HI R7, RZ, R2, R9 ;  /* 0x00000002ff077219 */ /* 0x000fe20000011609 */
[----:B------:R-:W-:Y:S01]  /*1070*/  ULDC UR4, c[0x0][0x150] ;  /* 0x0000540000047ab9 */ /* 0x000fe20000000800 */
[----:B------:R-:W-:Y:S01]  /*1080*/  IADD3 R11, P0, RZ, -R31, RZ ;  /* 0x8000001fff0b7210 */ /* 0x000fe20007f1e0ff */
[----:B------:R-:W-:Y:S01]  /*1090*/  IMAD.MOV.U32 R19, RZ, RZ, R17 ;  /* 0x000000ffff137224 */ /* 0x000fe200078e0011 */
[----:B------:R-:W-:-:S03]  /*10a0*/  I2FP.F32.U32 R2, R6 ;  /* 0x0000000600027245 */ /* 0x000fc60000201000 */
[----:B------:R-:W1:Y:S01]  /*10b0*/  LDC.64 R26, c[0x0][0x640] ;  /* 0x00019000ff1a7b82 */ /* 0x000e620000000a00 */
[----:B------:R-:W-:Y:S02]  /*10c0*/  IMAD.X R13, RZ, RZ, ~R7, P0 ;  /* 0x000000ffff0d7224 */ /* 0x000fe400000e0e07 */
[----:B------:R-:W-:Y:S01]  /*10d0*/  FMUL R2, R2, UR4 ;  /* 0x0000000402027c20 */ /* 0x000fe20008400000 */
[----:B------:R-:W-:Y:S01]  /*10e0*/  IMAD.WIDE.U32 R8, R11, R24, R18 ;  /* 0x000000180b087225 */ /* 0x000fe200078e0012 */
[----:B------:R-:W-:-:S03]  /*10f0*/  ULDC UR4, c[0x0][0x154] ;  /* 0x0000550000047ab9 */ /* 0x000fc60000000800 */
[----:B------:R-:W-:Y:S01]  /*1100*/  IMAD R10, R13, R24, RZ ;  /* 0x000000180d0a7224 */ /* 0x000fe200078e02ff */
[----:B------:R-:W2:Y:S01]  /*1110*/  LDC R7, c[0x0][0x144] ;  /* 0x00005100ff077b82 */ /* 0x000ea20000000800 */
[----:B------:R-:W3:Y:S02]  /*1120*/  F2I.U32.TRUNC.NTZ R2, R2 ;  /* 0x0000000200027305 */ /* 0x000ee4000020f000 */
[----:B------:R-:W-:-:S04]  /*1130*/  IMAD R11, R11, R25, R10 ;  /* 0x000000190b0b7224 */ /* 0x000fc800078e020a */
[----:B------:R-:W-:Y:S01]  /*1140*/  IMAD.IADD R9, R9, 0x1, R11 ;  /* 0x0000000109097824 */ /* 0x000fe200078e020b */
[----:B------:R-:W4:Y:S01]  /*1150*/  LDC R22, c[0x0][0x608] ;  /* 0x00018200ff167b82 */ /* 0x000f220000000800 */
[----:B------:R-:W-:-:S03]  /*1160*/  IMAD.MOV.U32 R11, RZ, RZ, -0x1 ;  /* 0xffffffffff0b7424 */ /* 0x000fc600078e00ff */
[--C-:B0-----:R-:W-:Y:S02]  /*1170*/  SHF.R.U64 R20, R8, R12, R9.reuse ;  /* 0x0000000c08147219 */ /* 0x101fe40000001209 */
[----:B------:R-:W-:Y:S02]  /*1180*/  I2FP.F32.U32 R8, R14 ;  /* 0x0000000e00087245 */ /* 0x000fe40000201000 */
[----:B------:R-:W0:Y:S01]  /*1190*/  LDC R24, c[0x0][0x658] ;  /* 0x00019600ff187b82 */ /* 0x000e220000000800 */
[----:B-1----:R-:W-:Y:S01]  /*11a0*/  ISETP.NE.U32.AND P0, PT, R26, RZ, PT ;  /* 0x000000ff1a00720c */ /* 0x002fe20003f05070 */
[----:B---3--:R-:W-:Y:S02]  /*11b0*/  IMAD.MOV R10, RZ, RZ, -R2 ;  /* 0x000000ffff0a7224 */ /* 0x008fe400078e0a02 */
[----:B------:R-:W-:Y:S01]  /*11c0*/  FMUL R8, R8, UR4 ;  /* 0x0000000408087c20 */ /* 0x000fe20008400000 */
[----:B------:R-:W-:Y:S02]  /*11d0*/  SHF.R.U32.HI R9, RZ, R12, R9 ;  /* 0x0000000cff097219 */ /* 0x000fe40000011609 */
[----:B------:R-:W-:Y:S01]  /*11e0*/  ISETP.NE.AND.EX P0, PT, R27, RZ, PT, P0 ;  /* 0x000000ff1b00720c */ /* 0x000fe20003f05300 */
[----:B------:R1:W3:Y:S01]  /*11f0*/  F2I.U32.TRUNC.NTZ R15, R8 ;  /* 0x00000008000f7305 */ /* 0x0002e2000020f000 */
[----:B------:R-:W1:Y:S01]  /*1200*/  LDC R19, c[0x0][0x148] ;  /* 0x00005200ff137b82 */ /* 0x000e620000000800 */
[----:B--2---:R-:W-:-:S07]  /*1210*/  IMAD R2, R7, R10, R6 ;  /* 0x0000000a07027224 */ /* 0x004fce00078e0206 */
[----:B------:R-:W2:Y:S01]  /*1220*/  LDC R25, c[0x0][0x600] ;  /* 0x00018000ff197b82 */ /* 0x000ea20000000800 */
[-CC-:B----4-:R-:W-:Y:S02]  /*1230*/  SHF.R.U64 R32, R20, R22.reuse, R9.reuse ;  /* 0x0000001614207219 */ /* 0x190fe40000001209 */
[----:B------:R-:W-:Y:S01]  /*1240*/  SHF.R.U32.HI R7, RZ, R22, R9 ;  /* 0x00000016ff077219 */ /* 0x000fe20000011609 */
[----:B------:R-:W-:-:S04]  /*1250*/  IMAD.MOV.U32 R9, RZ, RZ, 0x1 ;  /* 0x00000001ff097424 */ /* 0x000fc800078e00ff */
[----:B------:R-:W4:Y:S01]  /*1260*/  LDC R28, c[0x0][0x648] ;  /* 0x00019200ff1c7b82 */ /* 0x000f220000000800 */
[-C--:B0-----:R-:W-:Y:S02]  /*1270*/  SHF.L.U32 R6, R11, R24.reuse, RZ ;  /* 0x000000180b067219 */ /* 0x081fe400000006ff */
[--C-:B------:R-:W-:Y:S02]  /*1280*/  SHF.R.U64 R22, R32, R24, R7.reuse ;  /* 0x0000001820167219 */ /* 0x100fe40000001207 */
[----:B------:R-:W-:Y:S02]  /*1290*/  LOP3.LUT R13, RZ, R6, RZ, 0x33, !PT ;  /* 0x00000006ff0d7212 */ /* 0x000fe400078e33ff */
[-C--:B------:R-:W-:Y:S01]  /*12a0*/  SHF.R.U32.HI R7, RZ, R24.reuse, R7 ;  /* 0x00000018ff077219 */ /* 0x080fe20000011607 */
[----:B------:R-:W0:Y:S01]  /*12b0*/  LDC R29, c[0x0][0x638] ;  /* 0x00018e00ff1d7b82 */ /* 0x000e220000000800 */
[----:B------:R-:W-:Y:S01]  /*12c0*/  SHF.L.U32 R12, R9, R24, RZ ;  /* 0x00000018090c7219 */ /* 0x000fe200000006ff */
[----:B------:R-:W-:-:S06]  /*12d0*/  IMAD.MOV.U32 R6, RZ, RZ, R22 ;  /* 0x000000ffff067224 */ /* 0x000fcc00078e0016 */
[----:B------:R-:W0:Y:S01]  /*12e0*/  LDC R30, c[0x0][0x610] ;  /* 0x00018400ff1e7b82 */ /* 0x000e220000000800 */
[----:B-1-3--:R-:W-:Y:S05]  /*12f0*/  @!P0 BRA `(.L_x_13) ;  /* 0x0000000000288947 */ /* 0x00afea0003800000 */
[----:B------:R-:W1:Y:S02]  /*1300*/  LDC R11, c[0x0][0x64c] ;  /* 0x00019300ff0b7b82 */ /* 0x000e640000000800 */
[----:B-1----:R-:W-:-:S05]  /*1310*/  IADD3 R11, P0, R22, R11, RZ ;  /* 0x0000000b160b7210 */ /* 0x002fca0007f1e0ff */
        /* <DEDUP_REMOVED lines=8> */
.L_x_13:
[----:B----4-:R-:W-:Y:S01]  /*13a0*/  SHF.R.U64 R6, R6, R28, R7 ;  /* 0x0000001c06067219 */ /* 0x010fe20000001207 */
[----:B--2---:R-:W-:Y:S01]  /*13b0*/  VIADD R7, R25, 0xffffffff ;  /* 0xffffffff19077836 */ /* 0x004fe20000000000 */
[----:B------:R-:W-:Y:S01]  /*13c0*/  LOP3.LUT R13, R32, R13, RZ, 0xc0, !PT ;  /* 0x0000000d200d7212 */ /* 0x000fe200078ec0ff */
[----:B------:R-:W-:Y:S02]  /*13d0*/  IMAD.MOV R15, RZ, RZ, -R15 ;  /* 0x000000ffff0f7224 */ /* 0x000fe400078e0a0f */
[----:B------:R-:W-:Y:S01]  /*13e0*/  IMAD.MOV R8, RZ, RZ, -R6 ;  /* 0x000000ffff087224 */ /* 0x000fe200078e0a06 */
[----:B------:R-:W-:Y:S01]  /*13f0*/  LOP3.LUT R7, R20, R7, RZ, 0xc0, !PT ;  /* 0x0000000714077212 */ /* 0x000fe200078ec0ff */
[----:B------:R-:W-:Y:S02]  /*1400*/  IMAD R13, R12, R6, R13 ;  /* 0x000000060c0d7224 */ /* 0x000fe400078e020d */
[----:B------:R-:W-:Y:S02]  /*1410*/  @P1 IMAD R2, R19, R15, R14 ;  /* 0x0000000f13021224 */ /* 0x000fe400078e020e */
[----:B0-----:R-:W-:-:S02]  /*1420*/  IMAD R6, R8, R29, R22 ;  /* 0x0000001d08067224 */ /* 0x001fc400078e0216 */
[----:B------:R-:W-:Y:S02]  /*1430*/  IMAD R2, R13, R30, R2 ;  /* 0x0000001e0d027224 */ /* 0x000fe400078e0202 */
[----:B------:R-:W-:Y:S02]  /*1440*/  IMAD R19, R6, R25, R7 ;  /* 0x0000001906137224 */ /* 0x000fe400078e0207 */
[----:B------:R-:W-:-:S03]  /*1450*/  IMAD.MOV.U32 R8, RZ, RZ, 0x1 ;  /* 0x00000001ff087424 */ /* 0x000fc600078e00ff */
[----:B------:R-:W-:Y:S02]  /*1460*/  SEL R22, R19, R2, !P1 ;  /* 0x0000000213167207 */ /* 0x000fe40004800000 */
[----:B------:R-:W-:Y:S01]  /*1470*/  SEL R19, R2, R19, !P1 ;  /* 0x0000001302137207 */ /* 0x000fe20004800000 */
[----:B------:R-:W-:-:S07]  /*1480*/  IMAD.MOV.U32 R2, RZ, RZ, R31 ;  /* 0x000000ffff027224 */ /* 0x000fce00078e001f */
.L_x_11:
[----:B------:R-:W-:Y:S05]  /*1490*/  @!P2 BRA `(.L_x_14) ;  /* 0x000000340090a947 */ /* 0x000fea0003800000 */
[----:B------:R-:W-:-:S13]  /*14a0*/  ISETP.GT.U32.AND P0, PT, R33, 0x1, PT ;  /* 0x000000012100780c */ /* 0x000fda0003f04070 */
[----:B------:R-:W-:Y:S05]  /*14b0*/  @P0 EXIT ;  /* 0x000000000000094d */ /* 0x000fea0003800000 */
.L_x_15:
[----:B------:R-:W-:-:S08]  /*14c0*/  NOP ;  /* 0x0000000000007918 */ /* 0x000fd00000000000 */
[----:B------:R-:W1:Y:S02]  /*14d0*/  USETMAXREG.TRY_ALLOC.CTAPOOL UP0, 0xe8 ;  /* 0x000000e8000079c8 */ /* 0x000e640008000600 */
[----:B-1----:R-:W-:-:S13]  /*14e0*/  PLOP3.LUT P0, PT, PT, PT, UP0, 0x80, 0x0 ;  /* 0x000000000000781c */ /* 0x002fda0003f0f008 */
[----:B------:R-:W-:Y:S05]  /*14f0*/  @!P0 BRA `(.L_x_15) ;  /* 0xfffffffc00f08947 */ /* 0x000fea000383ffff */
[----:B------:R-:W-:-:S13]  /*1500*/  LOP3.LUT P0, RZ, R8, 0xff, RZ, 0xc0, !PT ;  /* 0x000000ff08ff7812 */ /* 0x000fda000780c0ff */
[----:B------:R-:W-:Y:S05]  /*1510*/  @!P0 EXIT ;  /* 0x000000000000894d */ /* 0x000fea0003800000 */
[----:B------:R-:W1:Y:S01]  /*1520*/  S2UR UR4, SR_CgaCtaId ;  /* 0x00000000000479c3 */ /* 0x000e620000008800 */
[----:B------:R-:W-:Y:S01]  /*1530*/  VIADD R6, R5, 0xffffffff ;  /* 0xffffffff05067836 */ /* 0x000fe20000000000 */
[----:B------:R-:W-:Y:S01]  /*1540*/  SHF.R.S32.HI R0, RZ, 0x1f, R3 ;  /* 0x0000001fff007819 */ /* 0x000fe20000011403 */
[----:B------:R-:W-:Y:S01]  /*1550*/  UMOV UR41, 0x400 ;  /* 0x0000040000297882 */ /* 0x000fe20000000000 */
[----:B------:R-:W-:Y:S01]  /*1560*/  UISETP.LT.AND UP0, UPT, UR40, 0x1, UPT ;  /* 0x000000012800788c */ /* 0x000fe2000bf01270 */
[----:B------:R-:W-:Y:S01]  /*1570*/  LOP3.LUT R70, R16, 0x1, RZ, 0xfc, !PT ;  /* 0x0000000110467812 */ /* 0x000fe200078efcff */
[----:B------:R-:W-:Y:S01]  /*1580*/  ULDC UR6, c[0x0][0x284] ;  /* 0x0000a10000067ab9 */ /* 0x000fe20000000800 */
[----:B------:R-:W-:Y:S01]  /*1590*/  R2UR UR42, R6 ;  /* 0x00000000062a72ca */ /* 0x000fe200000e0000 */
[----:B------:R-:W-:Y:S01]  /*15a0*/  USEL UR43, UR40, 0x1, UP0 ;  /* 0x00000001282b7887 */ /* 0x000fe20008000000 */
[CC--:B------:R-:W-:Y:S01]  /*15b0*/  LEA.HI R4, R0.reuse, R3.reuse, RZ, 0x2 ;  /* 0x0000000300047211 */ /* 0x0c0fe200078f10ff */
[----:B------:R-:W-:Y:S01]  /*15c0*/  USHF.L.U32 UR46, UR40, 0x1, URZ ;  /* 0x00000001282e7899 */ /* 0x000fe2000800063f */
[----:B------:R-:W-:Y:S01]  /*15d0*/  LEA.HI R0, R0, R3, RZ, 0x5 ;  /* 0x0000000300007211 */ /* 0x000fe200078f28ff */
[----:B------:R-:W-:Y:S01]  /*15e0*/  UIADD3 UR43, -UR43, UR40, URZ ;  /* 0x000000282b2b7290 */ /* 0x000fe2000fffe13f */
[----:B------:R-:W-:-:S02]  /*15f0*/  SHF.R.S32.HI R58, RZ, 0x2, R4 ;  /* 0x00000002ff3a7819 */ /* 0x000fc40000011404 */
[----:B------:R-:W-:Y:S02]  /*1600*/  SHF.R.S32.HI R5, RZ, 0x1f, R4 ;  /* 0x0000001fff057819 */ /* 0x000fe40000011404 */
[----:B------:R-:W-:Y:S02]  /*1610*/  LOP3.LUT R60, R4, 0xfffffffc, RZ, 0xc0, !PT ;  /* 0xfffffffc043c7812 */ /* 0x000fe400078ec0ff */
[----:B------:R-:W-:Y:S01]  /*1620*/  LEA.HI R5, R5, R58, RZ, 0x3 ;  /* 0x0000003a05057211 */ /* 0x000fe200078f18ff */
[----:B------:R-:W-:Y:S01]  /*1630*/  USHF.L.U32 UR42, UR42, 0x3, URZ ;  /* 0x000000032a2a7899 */ /* 0x000fe2000800063f */
[----:B------:R-:W-:Y:S01]  /*1640*/  ISETP.NE.AND P0, PT, R6, RZ, PT ;  /* 0x000000ff0600720c */ /* 0x000fe20003f05270 */
[----:B------:R-:W-:Y:S01]  /*1650*/  IMAD.IADD R60, R3, 0x1, -R60 ;  /* 0x00000001033c7824 */ /* 0x000fe200078e0a3c */
[----:B------:R-:W-:Y:S01]  /*1660*/  LOP3.LUT R5, R5, 0xfffffff8, RZ, 0xc0, !PT ;  /* 0xfffffff805057812 */ /* 0x000fe200078ec0ff */
[----:B-1----:R-:W-:Y:S01]  /*1670*/  ULEA UR41, UR4, UR41, 0x18 ;  /* 0x0000002904297291 */ /* 0x002fe2000f8ec03f */
[----:B------:R-:W-:Y:S01]  /*1680*/  SEL R71, RZ, 0x1, P0 ;  /* 0x00000001ff477807 */ /* 0x000fe20000000000 */
[----:B------:R-:W-:-:S02]  /*1690*/  IMAD.U32 R62, RZ, RZ, UR42 ;  /* 0x0000002aff3e7e24 */ /* 0x000fc4000f8e00ff */
[----:B------:R-:W-:Y:S01]  /*16a0*/  UIADD3 UR47, UR41, 0x1d0, URZ ;  /* 0x000001d0292f7890 */ /* 0x000fe2000fffe03f */
[----:B------:R-:W-:Y:S01]  /*16b0*/  IMAD.IADD R58, R58, 0x1, -R5 ;  /* 0x000000013a3a7824 */ /* 0x000fe200078e0a05 */
[----:B------:R-:W-:Y:S01]  /*16c0*/  UIADD3 UR4, UR41, 0x1c300, URZ ;  /* 0x0001c30029047890 */ /* 0x000fe2000fffe03f */
[----:B------:R-:W-:Y:S01]  /*16d0*/  SHF.R.S32.HI R5, RZ, 0x5, R0 ;  /* 0x00000005ff057819 */ /* 0x000fe20000011400 */
[----:B------:R-:W-:Y:S01]  /*16e0*/  UIADD3 UR5, UR41, 0x300, URZ ;  /* 0x0000030029057890 */ /* 0x000fe2000fffe03f */
[C---:B------:R-:W-:Y:S01]  /*16f0*/  LOP3.LUT R64, R62.reuse, 0x8, RZ, 0xc0, !PT ;  /* 0x000000083e407812 */ /* 0x040fe200078ec0ff */
[----:B------:R-:W-:Y:S01]  /*1700*/  USHF.R.U32.HI UR4, URZ, 0x4, UR4 ;  /* 0x000000043f047899 */ /* 0x000fe20008011604 */
[--C-:B------:R-:W-:Y:S01]  /*1710*/  SHF.R.S32.HI R59, RZ, 0x1f, R58.reuse ;  /* 0x0000001fff3b7819 */ /* 0x100fe2000001143a */
[----:B------:R-:W-:Y:S01]  /*1720*/  USHF.R.U32.HI UR5, URZ, 0x4, UR5 ;  /* 0x000000043f057899 */ /* 0x000fe20008011605 */
[C-C-:B------:R-:W-:Y:S01]  /*1730*/  IMAD R65, R5.reuse, -0x10, -R58.reuse ;  /* 0xfffffff005417824 */ /* 0x140fe200078e0a3a */
[----:B------:R-:W-:Y:S01]  /*1740*/  ULOP3.LUT UR4, UR4, 0x3fff, URZ, 0xc0, !UPT ;  /* 0x00003fff04047892 */ /* 0x000fe2000f8ec03f */
[----:B------:R-:W-:Y:S01]  /*1750*/  IMAD.U32 R61, RZ, RZ, UR47 ;  /* 0x0000002fff3d7e24 */ /* 0x000fe2000f8e00ff */
[----:B------:R-:W-:Y:S01]  /*1760*/  ULOP3.LUT UR5, UR5, 0x3fff, URZ, 0xc0, !UPT ;  /* 0x00003fff05057892 */ /* 0x000fe2000f8ec03f */
[----:B------:R-:W-:Y:S01]  /*1770*/  IMAD.WIDE R58, R5, 0x10, R58 ;  /* 0x00000010053a7825 */ /* 0x000fe200078e023a */
[----:B------:R-:W-:Y:S01]  /*1780*/  LOP3.LUT R62, R62, 0x8, RZ, 0xc, !PT ;  /* 0x000000083e3e7812 */ /* 0x000fe200078e0cff */
[----:B------:R-:W-:Y:S01]  /*1790*/  ULOP3.LUT UR44, UR4, 0x10000, URZ, 0xfc, !UPT ;  /* 0x00010000042c7892 */ /* 0x000fe2000f8efc3f */
[----:B------:R-:W-:Y:S01]  /*17a0*/  LOP3.LUT R64, R64, 0x18, RZ, 0x3c, !PT ;  /* 0x0000001840407812 */ /* 0x000fe200078e3cff */
[----:B------:R-:W-:Y:S01]  /*17b0*/  VIADD R63, R61, UR42 ;  /* 0x0000002a3d3f7c36 */ /* 0x000fe20008000000 */
[----:B------:R-:W-:Y:S01]  /*17c0*/  ULOP3.LUT UR45, UR5, 0x10000, URZ, 0xfc, !UPT ;  /* 0x00010000052d7892 */ /* 0x000fe2000f8efc3f */
[----:B------:R-:W-:-:S11]  /*17d0*/  VIADD R65, R65, UR6 ;  /* 0x0000000641417c36 */ /* 0x000fd60008000000 */
.L_x_99:
[----:B------:R-:W-:Y:S01]  /*17e0*/  SHF.L.U32 R0, R71, 0x1f, RZ ;  /* 0x0000001f47007819 */ /* 0x000fe200000006ff */
[----:B------:R-:W-:Y:S02]  /*17f0*/  ULDC UR4, c[0x0][0x28c] ;  /* 0x0000a30000047ab9 */ /* 0x000fe40000000800 */
[----:B------:R-:W-:Y:S01]  /*1800*/  ISETP.LT.AND P1, PT, RZ, UR4, PT ;  /* 0x00000004ff007c0c */ /* 0x000fe2000bf21270 */
[----:B-1----:R-:W1:Y:S02]  /*1810*/  SYNCS.PHASECHK.TRANS64.TRYWAIT P0, [R61+UR42], R0 ;  /* 0x000000003d0075a7 */ /* 0x002e64000800016a */
[----:B-1-34-:R-:W-:Y:S10]  /*1820*/  @!P0 BRA `(.L_x_16) ;  /* 0x0000004c00fc8947 */ /* 0x01aff40003800000 */
.L_x_145:
[----:B------:R-:W-:Y:S05]  /*1830*/  @P1 BRA `(.L_x_17) ;  /* 0x0000000000401947 */ /* 0x000fea0003800000 */
[----:B-1----:R-:W-:Y:S01]  /*1840*/  MOV R0, 0x0 ;  /* 0x0000000000007802 */ /* 0x002fe20000000f00 */
[----:B------:R-:W-:Y:S01]  /*1850*/  ULDC.64 UR4, c[0x4][0x68] ;  /* 0x01001a0000047ab9 */ /* 0x000fe20000000a00 */
[----:B------:R-:W-:Y:S01]  /*1860*/  ULDC.64 UR6, c[0x4][0x8] ;  /* 0x0100020000067ab9 */ /* 0x000fe20000000a00 */
[----:B------:R-:W-:Y:S01]  /*1870*/  IMAD.U32 R4, RZ, RZ, UR4 ;  /* 0x00000004ff047e24 */ /* 0x000fe2000f8e00ff */
[----:B------:R1:W2:Y:S01]  /*1880*/  LDC.64 R14, c[0x4][R0] ;  /* 0x01000000000e7b82 */ /* 0x0002a20000000a00 */
[----:B------:R-:W-:Y:S01]  /*1890*/  IMAD.U32 R5, RZ, RZ, UR5 ;  /* 0x00000005ff057e24 */ /* 0x000fe2000f8e00ff */
[----:B------:R-:W-:Y:S01]  /*18a0*/  ULDC.64 UR4, c[0x4][0x70] ;  /* 0x01001c0000047ab9 */ /* 0x000fe20000000a00 */
[----:B------:R-:W-:Y:S02]  /*18b0*/  IMAD.U32 R10, RZ, RZ, UR6 ;  /* 0x00000006ff0a7e24 */ /* 0x000fe4000f8e00ff */
[----:B------:R-:W-:Y:S02]  /*18c0*/  IMAD.U32 R6, RZ, RZ, UR4 ;  /* 0x00000004ff067e24 */ /* 0x000fe4000f8e00ff */
[----:B------:R-:W-:-:S02]  /*18d0*/  IMAD.U32 R7, RZ, RZ, UR5 ;  /* 0x00000005ff077e24 */ /* 0x000fc4000f8e00ff */
[----:B------:R-:W-:Y:S02]  /*18e0*/  IMAD.U32 R11, RZ, RZ, UR7 ;  /* 0x00000007ff0b7e24 */ /* 0x000fe4000f8e00ff */
[----:B------:R-:W-:Y:S02]  /*18f0*/  IMAD.MOV.U32 R8, RZ, RZ, 0x1e1 ;  /* 0x000001e1ff087424 */ /* 0x000fe400078e00ff */
[----:B0-----:R-:W-:Y:S02]  /*1900*/  IMAD.MOV.U32 R12, RZ, RZ, 0x1 ;  /* 0x00000001ff0c7424 */ /* 0x001fe400078e00ff */
[----:B-1----:R-:W-:-:S07]  /*1910*/  IMAD.MOV.U32 R13, RZ, RZ, RZ ;  /* 0x000000ffff0d7224 */ /* 0x002fce00078e00ff */
[----:B------:R-:W-:-:S07]  /*1920*/  LEPC R20, `(.L_x_17) ;  /* 0x000000001014794e */ /* 0x000fce0000000000 */
[----:B--2--5:R-:W-:Y:S05]  /*1930*/  CALL.ABS.NOINC R14 ;  /* 0x000000000e007343 */ /* 0x024fea0003c00000 */
.L_x_17:
[----:B------:R-:W-:-:S13]  /*1940*/  ISETP.NE.AND P0, PT, R70, 0x3, PT ;  /* 0x000000034600780c */ /* 0x000fda0003f05270 */
[----:B------:R-:W-:Y:S05]  /*1950*/  @!P0 BRA `(.L_x_18) ;  /* 0x0000000000048947 */ /* 0x000fea0003800000 */
[----:B------:R-:W-:Y:S01]  /*1960*/  BPT.TRAP 0x1 ;  /* 0x000000040000795c */ /* 0x000fe20000300000 */
.L_x_18:
[----:B------:R-:W-:Y:S02]  /*1970*/  IMAD.U32 R3, RZ, RZ, UR39 ;  /* 0x00000027ff037e24 */ /* 0x000fe4000f8e00ff */
[----:B-1----:R-:W-:-:S03]  /*1980*/  IMAD.U32 R0, RZ, RZ, UR38 ;  /* 0x00000026ff007e24 */ /* 0x002fc6000f8e00ff */
[----:B------:R-:W-:Y:S02]  /*1990*/  LEA R3, R3, UR41, 0x3 ;  /* 0x0000002903037c11 */ /* 0x000fe4000f8e18ff */
[----:B------:R-:W-:-:S04]  /*19a0*/  SHF.L.U32 R0, R0, 0x1f, RZ ;  /* 0x0000001f00007819 */ /* 0x000fc800000006ff */
[----:B------:R1:W2:Y:S01]  /*19b0*/  SYNCS.PHASECHK.TRANS64.TRYWAIT P1, [R3+URZ], R0 ;  /* 0x00000000030075a7 */ /* 0x0002a2000802017f */
[----:B------:R-:W-:Y:S05]  /*19c0*/  @!P0 BRA `(.L_x_19) ;  /* 0x0000000000048947 */ /* 0x000fea0003800000 */
[----:B------:R-:W-:Y:S01]  /*19d0*/  BPT.TRAP 0x1 ;  /* 0x000000040000795c */ /* 0x000fe20000300000 */
.L_x_19:
[----:B--2---:R-:W-:Y:S05]  /*19e0*/  @P1 BRA `(.L_x_20) ;  /* 0x0000000000081947 */ /* 0x004fea0003800000 */
[----:B------:R-:W2:Y:S02]  /*19f0*/  SYNCS.PHASECHK.TRANS64.TRYWAIT P1, [R3+URZ], R0 ;  /* 0x00000000030075a7 */ /* 0x000ea4000802017f */
[----:B--2---:R-:W-:Y:S05]  /*1a00*/  @!P1 BRA `(.L_x_21) ;  /* 0x0000004c00989947 */ /* 0x004fea0003800000 */
.L_x_20:
[----:B------:R-:W-:Y:S05]  /*1a10*/  WARPSYNC.ALL ;  /* 0x0000000000007948 */ /* 0x000fea0003800000 */
[----:B------:R-:W-:Y:S01]  /*1a20*/  ULEA UR4, UR39, UR45, 0x8 ;  /* 0x0000002d27047291 */ /* 0x000fe2000f8e403f */
[----:B------:R-:W-:Y:S01]  /*1a30*/  WARPGROUP.ARRIVE ;  /* 0x00000000000079c5 */ /* 0x000fe20000000000 */
[----:B------:R-:W-:Y:S01]  /*1a40*/  ULEA UR6, UR39, UR44, 0x8 ;  /* 0x0000002c27067291 */ /* 0x000fe2000f8e403f */
[----:B-12---:R-:W-:Y:S01]  /*1a50*/  IMAD.U32 R0, RZ, RZ, UR43 ;  /* 0x0000002bff007e24 */ /* 0x006fe2000f8e00ff */
[----:B------:R-:W-:Y:S01]  /*1a60*/  UMOV UR5, 0x80000020 ;  /* 0x8000002000057882 */ /* 0x000fe20000000000 */
[----:B------:R-:W-:-:S03]  /*1a70*/  UMOV UR7, 0x80000020 ;  /* 0x8000002000077882 */ /* 0x000fc60000000000 */
[----:B------:R-:W-:-:S03]  /*1a80*/  ISETP.GE.AND P1, PT, R0, 0x1, PT ;  /* 0x000000010000780c */ /* 0x000fc60003f26270 */
[----:B------:R-:W-:Y:S01]  /*1a90*/  HGMMA.64x64x16.F32.BF16 R24, gdesc[UR4], RZ, !UPT, gsb0 ;  /* 0x00e00000041879f0 */ /* 0x000fe2000c0018ff */
[----:B------:R-:W-:Y:S02]  /*1aa0*/  UIADD3 UR4, UR4, 0x2, URZ ;  /* 0x0000000204047890 */ /* 0x000fe4000fffe03f */
[----:B------:R-:W-:Y:S01]  /*1ab0*/  UIADD3 UR6, UR6, 0x2, URZ ;  /* 0x0000000206067890 */ /* 0x000fe2000fffe03f */
[----:B------:R-:W-:Y:S01]  /*1ac0*/  UMOV UR5, 0x80000020 ;  /* 0x8000002000057882 */ /* 0x000fe20000000000 */
[----:B------:R-:W-:Y:S01]  /*1ad0*/  UMOV UR7, 0x80000020 ;  /* 0x8000002000077882 */ /* 0x000fe20000000000 */
[----:B------:R-:W-:Y:S02]  /*1ae0*/  WARPGROUP.DEPBAR.LE gsb0, 0x0 ;  /* 0x00008000000079c5 */ /* 0x000fe40000010000 */
[----:B------:R-:W-:-:S06]  /*1af0*/  WARPGROUP.ARRIVE ;  /* 0x00000000000079c5 */ /* 0x000fcc0000000000 */
[----:B------:R-:W-:Y:S03]  /*1b00*/  HGMMA.64x64x16.F32.BF16 R24, gdesc[UR4], R24, gsb0 ;  /* 0x00e00000041879f0 */ /* 0x000fe60008001818 */
[----:B------:R-:W-:Y:S02]  /*1b10*/  WARPGROUP.DEPBAR.LE gsb0, 0x0 ;  /* 0x00008000000079c5 */ /* 0x000fe40000010000 */
[----:B------:R-:W-:Y:S05]  /*1b20*/  @!P1 BRA `(.L_x_22) ;  /* 0x0000000000d09947 */ /* 0x000fea0003800000 */
[----:B------:R-:W-:Y:S01]  /*1b30*/  UIADD3 UR4, UR39, 0x1, URZ ;  /* 0x0000000127047890 */ /* 0x000fe2000fffe03f */
[----:B------:R-:W-:Y:S01]  /*1b40*/  IMAD.U32 R0, RZ, RZ, UR43 ;  /* 0x0000002bff007e24 */ /* 0x000fe2000f8e00ff */
[----:B------:R-:W-:Y:S02]  /*1b50*/  UMOV UR9, UR39 ;  /* 0x0000002700097c82 */ /* 0x000fe40008000000 */
[----:B------:R-:W-:-:S04]  /*1b60*/  UISETP.NE.AND UP0, UPT, UR4, 0x1c, UPT ;  /* 0x0000001c0400788c */ /* 0x000fc8000bf05270 */
[----:B------:R-:W-:Y:S02]  /*1b70*/  USEL UR5, URZ, 0x1, UP0 ;  /* 0x000000013f057887 */ /* 0x000fe40008000000 */
[----:B------:R-:W-:Y:S02]  /*1b80*/  USEL UR8, UR4, URZ, UP0 ;  /* 0x0000003f04087287 */ /* 0x000fe40008000000 */
[----:B------:R-:W-:-:S06]  /*1b90*/  ULOP3.LUT UR5, UR38, UR5, URZ, 0x3c, !UPT ;  /* 0x0000000526057292 */ /* 0x000fcc000f8e3c3f */
[----:B------:R-:W-:-:S07]  /*1ba0*/  IMAD.U32 R5, RZ, RZ, UR5 ;  /* 0x00000005ff057e24 */ /* 0x000fce000f8e00ff */
.L_x_29:
[----:B-12---:R-:W-:Y:S05]  /*1bb0*/  @!P0 BRA `(.L_x_23) ;  /* 0x0000000000048947 */ /* 0x006fea0003800000 */
[----:B------:R-:W-:Y:S01]  /*1bc0*/  BPT.TRAP 0x1 ;  /* 0x000000040000795c */ /* 0x000fe20000300000 */
.L_x_23:
[----:B------:R-:W-:Y:S01]  /*1bd0*/  ULEA UR4, UR8, UR41, 0x3 ;  /* 0x0000002908047291 */ /* 0x000fe2000f8e183f */
[----:B------:R-:W-:-:S08]  /*1be0*/  SHF.L.U32 R3, R5, 0x1f, RZ ;  /* 0x0000001f05037819 */ /* 0x000fd000000006ff */
[----:B------:R1:W2:Y:S01]  /*1bf0*/  SYNCS.PHASECHK.TRANS64.TRYWAIT P1, [UR4], R3 ;  /* 0x00000003ff0075a7 */ /* 0x0002a20008020144 */
[----:B------:R-:W-:Y:S05]  /*1c00*/  @!P0 BRA `(.L_x_24) ;  /* 0x0000000000048947 */ /* 0x000fea0003800000 */
[----:B------:R-:W-:Y:S01]  /*1c10*/  BPT.TRAP 0x1 ;  /* 0x000000040000795c */ /* 0x000fe20000300000 */
.L_x_24:
[----:B--2---:R-:W-:Y:S05]  /*1c20*/  @P1 BRA `(.L_x_25) ;  /* 0x0000000000081947 */ /* 0x004fea0003800000 */
[----:B------:R-:W2:Y:S02]  /*1c30*/  SYNCS.PHASECHK.TRANS64.TRYWAIT P1, [UR4], R3 ;  /* 0x00000003ff0075a7 */ /* 0x000ea40008020144 */
[----:B--2---:R-:W-:Y:S05]  /*1c40*/  @!P1 BRA `(.L_x_26) ;  /* 0x0000004c001c9947 */ /* 0x004fea0003800000 */
.L_x_25:
[----:B------:R-:W-:Y:S01]  /*1c50*/  ULEA UR4, UR8, UR45, 0x8 ;  /* 0x0000002d08047291 */ /* 0x000fe2000f8e403f */
[----:B------:R-:W-:Y:S01]  /*1c60*/  WARPGROUP.ARRIVE ;  /* 0x00000000000079c5 */ /* 0x000fe20000000000 */
[----:B------:R-:W-:Y:S01]  /*1c70*/  ULEA UR6, UR8, UR44, 0x8 ;  /* 0x0000002c08067291 */ /* 0x000fe2000f8e403f */
[----:B------:R-:W-:Y:S01]  /*1c80*/  UMOV UR5, 0x80000020 ;  /* 0x8000002000057882 */ /* 0x000fe20000000000 */
[----:B------:R-:W-:-:S07]  /*1c90*/  UMOV UR7, 0x80000020 ;  /* 0x8000002000077882 */ /* 0x000fce0000000000 */
[----:B------:R-:W-:Y:S01]  /*1ca0*/  HGMMA.64x64x16.F32.BF16 R24, gdesc[UR4], R24, gsb0 ;  /* 0x00e00000041879f0 */ /* 0x000fe20008001818 */
        /* <DEDUP_REMOVED lines=9> */
[----:B------:R-:W-:Y:S01]  /*1d40*/  BPT.TRAP 0x1 ;  /* 0x000000040000795c */ /* 0x000fe20000300000 */
.L_x_27:
[----:B------:R-:W-:Y:S01]  /*1d50*/  ULEA UR4, UR9, UR41, 0x3 ;  /* 0x0000002909047291 */ /* 0x000fe2000f8e183f */
[----:B------:R-:W-:-:S03]  /*1d60*/  ISETP.GT.U32.AND P1, PT, R16, 0x1, PT ;  /* 0x000000011000780c */ /* 0x000fc60003f24070 */
[----:B------:R-:W-:-:S04]  /*1d70*/  UIADD3 UR4, UR4, 0xe0, URZ ;  /* 0x000000e004047890 */ /* 0x000fc8000fffe03f */
[----:B------:R-:W-:-:S09]  /*1d80*/  UPRMT UR4, URZ, 0x654, UR4 ;  /* 0x000006543f047896 */ /* 0x000fd20008000004 */
[----:B------:R-:W-:Y:S01]  /*1d90*/  SYNCS.ARRIVE.TRANS64.RED.A1T0 RZ, [UR4], RZ ;  /* 0x000000ffffff79a7 */ /* 0x000fe20008100404 */
[----:B------:R-:W-:Y:S05]  /*1da0*/  @P1 BRA `(.L_x_28) ;  /* 0x0000000000041947 */ /* 0x000fea0003800000 */
[----:B------:R-:W-:Y:S01]  /*1db0*/  BPT.TRAP 0x1 ;  /* 0x000000040000795c */ /* 0x000fe20000300000 */
.L_x_28:
[----:B------:R-:W-:Y:S01]  /*1dc0*/  UIADD3 UR8, UR8, 0x1, URZ ;  /* 0x0000000108087890 */ /* 0x000fe2000fffe03f */
[C---:B------:R-:W-:Y:S01]  /*1dd0*/  ISETP.GT.AND P1, PT, R0.reuse, 0x1, PT ;  /* 0x000000010000780c */ /* 0x040fe20003f24270 */
[----:B------:R-:W-:Y:S01]  /*1de0*/  UIADD3 UR9, UR9, 0x1, URZ ;  /* 0x0000000109097890 */ /* 0x000fe2000fffe03f */
[----:B------:R-:W-:Y:S01]  /*1df0*/  VIADD R0, R0, 0xffffffff ;  /* 0xffffffff00007836 */ /* 0x000fe20000000000 */
[----:B------:R-:W-:Y:S02]  /*1e00*/  UISETP.NE.AND UP0, UPT, UR8, 0x1c, UPT ;  /* 0x0000001c0800788c */ /* 0x000fe4000bf05270 */
[----:B------:R-:W-:Y:S02]  /*1e10*/  UISETP.NE.AND UP1, UPT, UR9, 0x1c, UPT ;  /* 0x0000001c0900788c */ /* 0x000fe4000bf25270 */
[----:B------:R-:W-:Y:S02]  /*1e20*/  USEL UR4, URZ, 0x1, UP0 ;  /* 0x000000013f047887 */ /* 0x000fe40008000000 */
[----:B------:R-:W-:-:S02]  /*1e30*/  USEL UR8, UR8, URZ, UP0 ;  /* 0x0000003f08087287 */ /* 0x000fc40008000000 */
[----:B------:R-:W-:Y:S02]  /*1e40*/  USEL UR9, UR9, URZ, UP1 ;  /* 0x0000003f09097287 */ /* 0x000fe40008800000 */
[----:B------:R-:W-:Y:S01]  /*1e50*/  LOP3.LUT R5, R5, UR4, RZ, 0x3c, !PT ;  /* 0x0000000405057c12 */ /* 0x000fe2000f8e3cff */
[----:B------:R-:W-:Y:S09]  /*1e60*/  @P1 BRA `(.L_x_29) ;  /* 0xfffffffc00501947 */ /* 0x000ff2000383ffff */
.L_x_22:
[----:B------:R-:W3:Y:S01]  /*1e70*/  LDC R0, c[0x0][0x28c] ;  /* 0x0000a300ff007b82 */ /* 0x000ee20000000800 */
[----:B------:R4:W-:Y:S01]  /*1e80*/  SYNCS.ARRIVE.TRANS64.A1T0 RZ, [R62+UR47], RZ ;  /* 0x000000ff3eff79a7 */ /* 0x0009e2000810002f */
[----:B---3--:R-:W-:-:S13]  /*1e90*/  ISETP.GE.AND P1, PT, R0, 0x1, PT ;  /* 0x000000010000780c */ /* 0x008fda0003f26270 */
[----:B----4-:R-:W-:Y:S05]  /*1ea0*/  @!P1 BRA `(.L_x_30) ;  /* 0x0000000000349947 */ /* 0x010fea0003800000 */
[----:B------:R-:W-:Y:S05]  /*1eb0*/  @!P0 BRA `(.L_x_31) ;  /* 0x0000000000048947 */ /* 0x000fea0003800000 */
[----:B------:R-:W-:Y:S01]  /*1ec0*/  BPT.TRAP 0x1 ;  /* 0x000000040000795c */ /* 0x000fe20000300000 */
.L_x_31:
[----:B------:R-:W-:Y:S01]  /*1ed0*/  UIADD3 UR6, UR43, UR39, URZ ;  /* 0x000000272b067290 */ /* 0x000fe2000fffe03f */
[----:B------:R-:W-:-:S03]  /*1ee0*/  ISETP.GT.U32.AND P0, PT, R16, 0x1, PT ;  /* 0x000000011000780c */ /* 0x000fc60003f04070 */
[----:B------:R-:W-:-:S04]  /*1ef0*/  USHF.R.U32.HI UR4, URZ, 0x2, UR6 ;  /* 0x000000023f047899 */ /* 0x000fc80008011606 */
[----:B------:R-:W-:-:S04]  /*1f00*/  UIMAD.WIDE.U32 UR4, UR4, 0x24924925, URZ ;  /* 0x24924925040478a5 */ /* 0x000fc8000f8e003f */
[----:B------:R-:W-:-:S04]  /*1f10*/  UIMAD UR4, UR5, -0x1c, UR6 ;  /* 0xffffffe4050478a4 */ /* 0x000fc8000f8e0206 */
[----:B------:R-:W-:-:S04]  /*1f20*/  ULEA UR4, UR4, UR41, 0x3 ;  /* 0x0000002904047291 */ /* 0x000fc8000f8e183f */
[----:B------:R-:W-:-:S04]  /*1f30*/  UIADD3 UR4, UR4, 0xe0, URZ ;  /* 0x000000e004047890 */ /* 0x000fc8000fffe03f */
[----:B------:R-:W-:-:S09]  /*1f40*/  UPRMT UR4, URZ, 0x654, UR4 ;  /* 0x000006543f047896 */ /* 0x000fd20008000004 */
[----:B------:R-:W-:Y:S01]  /*1f50*/  SYNCS.ARRIVE.TRANS64.RED.A1T0 RZ, [UR4], RZ ;  /* 0x000000ffffff79a7 */ /* 0x000fe20008100404 */
[----:B------:R-:W-:Y:S05]  /*1f60*/  @P0 BRA `(.L_x_30) ;  /* 0x0000000000040947 */ /* 0x000fea0003800000 */
[----:B------:R-:W-:Y:S01]  /*1f70*/  BPT.TRAP 0x1 ;  /* 0x000000040000795c */ /* 0x000fe20000300000 */
.L_x_30:
[----:B------:R-:W-:Y:S01]  /*1f80*/  SHF.L.U32 R0, R71, 0x1f, RZ ;  /* 0x0000001f47007819 */ /* 0x000fe200000006ff */
[----:B------:R-:W-:Y:S01]  /*1f90*/  UIADD3 UR39, UR46, UR39, URZ ;  /* 0x000000272e277290 */ /* 0x000fe2000fffe03f */
[----:B------:R-:W3:Y:S01]  /*1fa0*/  LDC R7, c[0x0][0x288] ;  /* 0x0000a200ff077b82 */ /* 0x000ee20000000800 */
[----:B------:R-:W-:Y:S01]  /*1fb0*/  UISETP.GE.U32.AND UP1, UPT, UR46, 0x1c, UPT ;  /* 0x0000001c2e00788c */ /* 0x000fe2000bf26070 */
[----:B------:R-:W-:Y:S01]  /*1fc0*/  IMAD.SHL.U32 R8, R60, 0x2, RZ ;  /* 0x000000023c087824 */ /* 0x000fe200078e00ff */
[----:B------:R-:W-:Y:S02]  /*1fd0*/  UISETP.GT.U32.AND UP0, UPT, UR39, 0x1b, UPT ;  /* 0x0000001b2700788c */ /* 0x000fe4000bf04070 */
[----:B------:R-:W-:Y:S02]  /*1fe0*/  USHF.R.U32.HI UR4, URZ, 0x2, UR39 ;  /* 0x000000023f047899 */ /* 0x000fe40008011627 */
[----:B------:R-:W-:Y:S01]  /*1ff0*/  UISETP.LT.U32.AND UP0, UPT, UR46, 0x1c, UP0 ;  /* 0x0000001c2e00788c */ /* 0x000fe20008701070 */
[----:B------:R-:W4:Y:S01]  /*2000*/  SYNCS.PHASECHK.TRANS64.TRYWAIT P0, [R61+UR42+0x10], R0 ;  /* 0x000010003d0075a7 */ /* 0x000f22000800016a */
[----:B------:R-:W-:Y:S01]  /*2010*/  UIMAD.WIDE.U32 UR4, UR4, 0x24924925, URZ ;  /* 0x24924925040478a5 */ /* 0x000fe2000f8e003f */
[----:B------:R-:W-:Y:S01]  /*2020*/  SHF.R.S32.HI R9, RZ, 0x1f, R8 ;  /* 0x0000001fff097819 */ /* 0x000fe20000011408 */
[----:B------:R-:W-:-:S02]  /*2030*/  USEL UR6, URZ, 0x1, !UP0 ;  /* 0x000000013f067887 */ /* 0x000fc4000c000000 */
[----:B------:R-:W-:Y:S02]  /*2040*/  UIMAD UR39, UR5, -0x1c, UR39 ;  /* 0xffffffe4052778a4 */ /* 0x000fe4000f8e0227 */
[----:B------:R-:W-:-:S04]  /*2050*/  ULOP3.LUT UR38, UR38, UR6, URZ, 0x3c, !UPT ;  /* 0x0000000626267292 */ /* 0x000fc8000f8e3c3f */
[----:B------:R-:W-:Y:S01]  /*2060*/  @UP1 ULOP3.LUT UR38, UR38, 0x1, UR5, 0x78, !UPT ;  /* 0x0000000126261892 */ /* 0x000fe2000f8e7805 */
[----:B---34-:R-:W-:Y:S11]  /*2070*/  @!P0 BRA `(.L_x_32) ;  /* 0x0000004800288947 */ /* 0x018ff60003800000 */
.L_x_146:
[----:B---3--:R-:W-:Y:S01]  /*2080*/  IMAD.SHL.U32 R0, R19, 0x40, RZ ;  /* 0x0000004013007824 */ /* 0x008fe200078e00ff */
[----:B------:R-:W-:Y:S01]  /*2090*/  ULDC UR6, c[0x0][0x284] ;  /* 0x0000a10000067ab9 */ /* 0x000fe20000000800 */
[----:B------:R-:W-:Y:S01]  /*20a0*/  IMAD.SHL.U32 R14, R22, 0x40, RZ ;  /* 0x00000040160e7824 */ /* 0x000fe200078e00ff */
[----:B------:R-:W-:Y:S01]  /*20b0*/  SHF.R.S32.HI R11, RZ, 0x1f, R2 ;  /* 0x0000001fff0b7819 */ /* 0x000fe20000011402 */
[----:B------:R-:W-:Y:S01]  /*20c0*/  ULDC.64 UR4, c[0x0][0x5d0] ;  /* 0x0001740000047ab9 */ /* 0x000fe20000000a00 */
[----:B------:R-:W-:Y:S01]  /*20d0*/  ISETP.GE.AND P0, PT, R0, UR6, PT ;  /* 0x0000000600007c0c */ /* 0x000fe2000bf06270 */
[----:B--2---:R-:W-:Y:S01]  /*20e0*/  IMAD.WIDE.U32 R4, R2, UR4, R8 ;  /* 0x0000000402047c25 */ /* 0x004fe2000f8e0008 */
[----:B------:R-:W-:Y:S02]  /*20f0*/  SHF.R.S32.HI R15, RZ, 0x1f, R14 ;  /* 0x0000001fff0f7819 */ /* 0x000fe4000001140e */
[C---:B------:R-:W-:Y:S01]  /*2100*/  ISETP.GE.OR P0, PT, R14.reuse, R7, P0 ;  /* 0x000000070e00720c */ /* 0x040fe20000706670 */
[----:B-1----:R-:W-:Y:S01]  /*2110*/  IMAD R3, R11, UR4, RZ ;  /* 0x000000040b037c24 */ /* 0x002fe2000f8e02ff */
[----:B------:R-:W-:-:S03]  /*2120*/  IADD3 R4, P1, R14, R4, RZ ;  /* 0x000000040e047210 */ /* 0x000fc60007f3e0ff */
[----:B------:R-:W-:-:S05]  /*2130*/  IMAD R3, R2, UR5, R3 ;  /* 0x0000000502037c24 */ /* 0x000fca000f8e0203 */
[----:B------:R-:W-:-:S03]  /*2140*/  IADD3.X R5, R15, R5, R3, P1, !PT ;  /* 0x000000050f057210 */ /* 0x000fc60000ffe403 */
[----:B------:R-:W-:Y:S05]  /*2150*/  @P0 BRA `(.L_x_33) ;  /* 0x0000002000b00947 */ /* 0x000fea0003800000 */
[----:B------:R-:W1:Y:S01]  /*2160*/  LDC.64 R74, c[0x0][0x5c8] ;  /* 0x00017200ff4a7b82 */ /* 0x000e620000000a00 */
[----:B-----5:R-:W-:Y:S01]  /*2170*/  FSETP.NEU.AND P0, PT, R57, RZ, PT ;  /* 0x000000ff3900720b */ /* 0x020fe20003f0d000 */
[----:B------:R-:W-:Y:S01]  /*2180*/  IMAD R3, R60, -0x2, R7 ;  /* 0xfffffffe3c037824 */ /* 0x000fe200078e0207 */
[----:B------:R-:W-:Y:S01]  /*2190*/  BSSY B0, `(.L_x_33) ;  /* 0x0000228000007945 */ /* 0x000fe20003800000 */
[----:B------:R-:W-:-:S04]  /*21a0*/  IMAD.WIDE R66, R19, 0x40, R58 ;  /* 0x0000004013427825 */ /* 0x000fc800078e023a */
[----:B------:R-:W-:Y:S02]  /*21b0*/  IMAD.IADD R3, R3, 0x1, -R14 ;  /* 0x0000000103037824 */ /* 0x000fe400078e0a0e */
[----:B------:R-:W-:-:S03]  /*21c0*/  IMAD.IADD R0, R65, 0x1, -R0 ;  /* 0x0000000141007824 */ /* 0x000fc600078e0a00 */
[----:B------:R-:W-:-:S04]  /*21d0*/  ISETP.GT.AND P2, PT, R3, RZ, PT ;  /* 0x000000ff0300720c */ /* 0x000fc80003f44270 */
[----:B------:R-:W-:Y:S01]  /*21e0*/  ISETP.GT.AND P1, PT, R0, RZ, P2 ;  /* 0x000000ff0000720c */ /* 0x000fe20001724270 */
[-C--:B-1----:R-:W-:Y:S02]  /*21f0*/  IMAD R6, R67, R74.reuse, RZ ;  /* 0x0000004a43067224 */ /* 0x082fe400078e02ff */
[----:B------:R-:W-:-:S04]  /*2200*/  IMAD.WIDE.U32 R68, R66, R74, R4 ;  /* 0x0000004a42447225 */ /* 0x000fc800078e0004 */
[----:B------:R-:W-:-:S04]  /*2210*/  IMAD R5, R66, R75, R6 ;  /* 0x0000004b42057224 */ /* 0x000fc800078e0206 */
[----:B------:R-:W-:Y:S01]  /*2220*/  IMAD.IADD R7, R69, 0x1, R5 ;  /* 0x0000000145077824 */ /* 0x000fe200078e0205 */
[----:B------:R-:W-:Y:S06]  /*2230*/  @!P0 BRA `(.L_x_34) ;  /* 0x0000001400e48947 */ /* 0x000fec0003800000 */
[----:B------:R-:W1:Y:S01]  /*2240*/  LDC.64 R72, c[0x0][0x5b8] ;  /* 0x00016e00ff487b82 */ /* 0x000e620000000a00 */
[----:B------:R-:W-:-:S07]  /*2250*/  ULDC.64 UR4, c[0x0][0x5c0] ;  /* 0x0001700000047ab9 */ /* 0x000fce0000000a00 */
[----:B------:R-:W2:Y:S08]  /*2260*/  LDC.64 R76, c[0x0][0x5b0] ;  /* 0x00016c00ff4c7b82 */ /* 0x000eb00000000a00 */
[----:B------:R-:W0:Y:S01]  /*2270*/  LDC.64 R78, c[0x0][0x5a8] ;  /* 0x00016a00ff4e7b82 */ /* 0x000e220000000a00 */
[-C--:B-1----:R-:W-:Y:S02]  /*2280*/  IMAD R6, R11, R72.reuse, RZ ;  /* 0x000000480b067224 */ /* 0x082fe400078e02ff */
[----:B------:R-:W-:-:S04]  /*2290*/  IMAD.WIDE.U32 R4, R2, R72, R8 ;  /* 0x0000004802047225 */ /* 0x000fc800078e0008 */
[----:B------:R-:W-:Y:S01]  /*22a0*/  IMAD R69, R2, R73, R6 ;  /* 0x0000004902457224 */ /* 0x000fe200078e0206 */
[----:B------:R-:W-:Y:S01]  /*22b0*/  IADD3 R10, P0, R14, R4, RZ ;  /* 0x000000040e0a7210 */ /* 0x000fe20007f1e0ff */
[----:B--2---:R-:W-:-:S03]  /*22c0*/  IMAD R4, R67, R76, RZ ;  /* 0x0000004c43047224 */ /* 0x004fc600078e02ff */
[----:B------:R-:W-:Y:S01]  /*22d0*/  IADD3.X R11, R15, R5, R69, P0, !PT ;  /* 0x000000050f0b7210 */ /* 0x000fe200007fe445 */
[C---:B------:R-:W-:Y:S02]  /*22e0*/  IMAD R73, R66.reuse, R77, R4 ;  /* 0x0000004d42497224 */ /* 0x040fe400078e0204 */
[----:B------:R-:W-:-:S04]  /*22f0*/  IMAD.WIDE.U32 R4, R66, R76, R10 ;  /* 0x0000004c42047225 */ /* 0x000fc800078e000a */
[----:B------:R-:W-:Y:S01]  /*2300*/  IMAD.IADD R5, R5, 0x1, R73 ;  /* 0x0000000105057824 */ /* 0x000fe200078e0249 */
[----:B0-----:R-:W-:-:S04]  /*2310*/  LEA R12, P0, R4, R78, 0x1 ;  /* 0x0000004e040c7211 */ /* 0x001fc800078008ff */
[----:B------:R-:W-:-:S05]  /*2320*/  LEA.HI.X R13, R4, R79, R5, 0x1, P0 ;  /* 0x0000004f040d7211 */ /* 0x000fca00000f0c05 */
[----:B------:R-:W2:Y:S01]  /*2330*/  @P1 LDG.E.LTC128B.U16 R19, desc[UR36][R12.64] ;  /* 0x000000240c131981 */ /* 0x000ea2000c1e1520 */
[----:B------:R-:W-:Y:S01]  /*2340*/  IMAD.WIDE.U32 R4, R66, R76, R14 ;  /* 0x0000004c42047225 */ /* 0x000fe200078e000e */
[----:B------:R-:W-:Y:S02]  /*2350*/  BSSY B1, `(.L_x_35) ;  /* 0x0000015000017945 */ /* 0x000fe40003800000 */
[----:B------:R-:W-:-:S04]  /*2360*/  IADD3 R20, P0, R8, R4, RZ ;  /* 0x0000000408147210 */ /* 0x000fc80007f1e0ff */
[----:B------:R-:W-:Y:S02]  /*2370*/  IADD3.X R21, R9, R73, R5, P0, !PT ;  /* 0x0000004909157210 */ /* 0x000fe400007fe405 */
[----:B------:R-:W-:Y:S01]  /*2380*/  LEA R6, P0, R68, UR4, 0x1 ;  /* 0x0000000444067c11 */ /* 0x000fe2000f8008ff */
[----:B------:R-:W-:-:S03]  /*2390*/  IMAD.WIDE.U32 R20, R2, R72, R20 ;  /* 0x0000004802147225 */ /* 0x000fc600078e0014 */
[----:B------:R-:W-:Y:S02]  /*23a0*/  LEA.HI.X R7, R68, UR5, R7, 0x1, P0 ;  /* 0x0000000544077c11 */ /* 0x000fe400080f0c07 */
[----:B------:R-:W-:-:S04]  /*23b0*/  ISETP.GT.AND P0, PT, R3, 0x1, PT ;  /* 0x000000010300780c */ /* 0x000fc80003f04270 */
[----:B------:R-:W-:Y:S01]  /*23c0*/  ISETP.GT.AND P3, PT, R0, RZ, P0 ;  /* 0x000000ff0000720c */ /* 0x000fe20000764270 */
[----:B--2---:R-:W-:-:S04]  /*23d0*/  IMAD.U32 R4, R19, 0x10000, RZ ;  /* 0x0001000013047824 */ /* 0x004fc800078e00ff */
[----:B------:R-:W-:Y:S01]  /*23e0*/  FMUL R5, R4, R57 ;  /* 0x0000003904057220 */ /* 0x000fe20000400000 */
[----:B------:R-:W-:-:S03]  /*23f0*/  LEA R4, P4, R20, R78, 0x1 ;  /* 0x0000004e14047211 */ /* 0x000fc600078808ff */
[----:B------:R-:W-:-:S05]  /*2400*/  FFMA R5, R24, R56, R5 ;  /* 0x0000003818057223 */ /* 0x000fca0000000005 */
[----:B------:R-:W-:Y:S01]  /*2410*/  F2FP.BF16.F32.PACK_AB R12, RZ, R5 ;  /* 0x00000005ff0c723e */ /* 0x000fe200000010ff */
[----:B------:R-:W-:-:S03]  /*2420*/  IMAD.IADD R5, R69, 0x1, R21 ;  /* 0x0000000145057824 */ /* 0x000fc600078e0215 */
[----:B------:R-:W-:Y:S01]  /*2430*/  PRMT R13, R12, 0x7610, R13 ;  /* 0x000076100c0d7816 */ /* 0x000fe2000000000d */
[----:B------:R-:W-:Y:S01]  /*2440*/  IMAD.SHL.U32 R12, R76, 0x8, RZ ;  /* 0x000000084c0c7824 */ /* 0x000fe200078e00ff */
[----:B------:R-:W-:-:S03]  /*2450*/  LEA.HI.X R5, R20, R79, R5, 0x1, P4 ;  /* 0x0000004f14057211 */ /* 0x000fc600020f0c05 */
[----:B------:R0:W-:Y:S02]  /*2460*/  @P1 STG.E.U16 desc[UR36][R6.64], R13 ;  /* 0x0000000d06001986 */ /* 0x0001e4000c101524 */
[----:B0-----:R-:W-:Y:S01]  /*2470*/  SHF.L.U64.HI R13, R76, 0x3, R77 ;  /* 0x000000034c0d7819 */ /* 0x001fe2000001024d */
[----:B------:R-:W-:Y:S06]  /*2480*/  @!P3 BRA `(.L_x_36) ;  /* 0x000000000004b947 */ /* 0x000fec0003800000 */
[----:B------:R0:W5:Y:S02]  /*2490*/  LDG.E.LTC128B.U16 R19, desc[UR36][R4.64+0x2] ;  /* 0x0000022404137981 */ /* 0x000164000c1e1520 */
.L_x_36:
[----:B------:R-:W-:Y:S05]  /*24a0*/  BSYNC B1 ;  /* 0x0000000000017941 */ /* 0x000fea0003800000 */
.L_x_35:
[----:B------:R-:W-:Y:S01]  /*24b0*/  IMAD.WIDE.U32 R66, R66, R76, R12 ;  /* 0x0000004c42427225 */ /* 0x000fe200078e000c */
[----:B------:R-:W-:-:S03]  /*24c0*/  ISETP.GT.AND P2, PT, R0, 0x8, P2 ;  /* 0x000000080000780c */ /* 0x000fc60001744270 */
[----:B-----5:R-:W-:Y:S01]  /*24d0*/  IMAD.U32 R20, R19, 0x10000, RZ ;  /* 0x0001000013147824 */ /* 0x020fe200078e00ff */
[----:B------:R-:W-:Y:S01]  /*24e0*/  IADD3 R10, P1, R10, R66, RZ ;  /* 0x000000420a0a7210 */ /* 0x000fe20007f3e0ff */
[----:B------:R-:W-:Y:S02]  /*24f0*/  IMAD.IADD R73, R73, 0x1, R67 ;  /* 0x0000000149497824 */ /* 0x000fe400078e0243 */
[----:B------:R-:W-:Y:S02]  /*2500*/  FMUL R20, R20, R57 ;  /* 0x0000003914147220 */ /* 0x000fe40000400000 */
[----:B------:R-:W-:Y:S01]  /*2510*/  IMAD.X R11, R73, 0x1, R11, P1 ;  /* 0x00000001490b7824 */ /* 0x000fe200008e060b */
[----:B------:R-:W-:Y:S01]  /*2520*/  LEA R12, P1, R10, R78, 0x1 ;  /* 0x0000004e0a0c7211 */ /* 0x000fe200078208ff */
[----:B------:R-:W-:-:S03]  /*2530*/  FFMA R20, R25, R56, R20 ;  /* 0x0000003819147223 */ /* 0x000fc60000000014 */
[----:B------:R-:W-:Y:S02]  /*2540*/  LEA.HI.X R13, R10, R79, R11, 0x1, P1 ;  /* 0x0000004f0a0d7211 */ /* 0x000fe400008f0c0b */
[----:B------:R-:W-:-:S05]  /*2550*/  F2FP.BF16.F32.PACK_AB R20, RZ, R20 ;  /* 0x00000014ff14723e */ /* 0x000fca00000010ff */
[----:B------:R1:W-:Y:S04]  /*2560*/  @P3 STG.E.U16 desc[UR36][R6.64+0x2], R20 ;  /* 0x0000021406003986 */ /* 0x0003e8000c101524 */
[----:B------:R-:W2:Y:S01]  /*2570*/  @P2 LDG.E.LTC128B.U16 R19, desc[UR36][R12.64] ;  /* 0x000000240c132981 */ /* 0x000ea2000c1e1520 */
[----:B------:R-:W-:Y:S01]  /*2580*/  IADD3 R14, P1, P3, R8, R66, R14 ;  /* 0x00000042080e7210 */ /* 0x000fe20007b3e00e */
[----:B------:R-:W-:Y:S01]  /*2590*/  BSSY B1, `(.L_x_37) ;  /* 0x0000011000017945 */ /* 0x000fe20003800000 */
[C---:B------:R-:W-:Y:S02]  /*25a0*/  SHF.L.U64.HI R11, R74.reuse, 0x4, R75 ;  /* 0x000000044a0b7819 */ /* 0x040fe4000001024b */
[----:B------:R-:W-:Y:S02]  /*25b0*/  IADD3.X R15, R9, R73, R15, P1, P3 ;  /* 0x00000049090f7210 */ /* 0x000fe40000fe640f */
[----:B------:R-:W-:-:S02]  /*25c0*/  LEA R10, P1, R74, R6, 0x4 ;  /* 0x000000064a0a7211 */ /* 0x000fc400078220ff */
[----:B------:R-:W-:Y:S01]  /*25d0*/  ISETP.GT.AND P0, PT, R0, 0x8, P0 ;  /* 0x000000080000780c */ /* 0x000fe20000704270 */
[----:B------:R-:W-:-:S04]  /*25e0*/  IMAD.WIDE.U32 R14, R2, R72, R14 ;  /* 0x00000048020e7225 */ /* 0x000fc800078e000e */
[----:B------:R-:W-:Y:S02]  /*25f0*/  IMAD.X R11, R11, 0x1, R7, P1 ;  /* 0x000000010b0b7824 */ /* 0x000fe400008e0607 */
[----:B------:R-:W-:Y:S02]  /*2600*/  IMAD.IADD R2, R69, 0x1, R15 ;  /* 0x0000000145027824 */ /* 0x000fe400078e020f */
[----:B--2---:R-:W-:-:S04]  /*2610*/  IMAD.U32 R8, R19, 0x10000, RZ ;  /* 0x0001000013087824 */ /* 0x004fc800078e00ff */
[----:B------:R-:W-:Y:S01]  /*2620*/  FMUL R9, R8, R57 ;  /* 0x0000003908097220 */ /* 0x000fe20000400000 */
[----:B------:R-:W-:-:S03]  /*2630*/  LEA R8, P3, R14, R78, 0x1 ;  /* 0x0000004e0e087211 */ /* 0x000fc600078608ff */
[----:B------:R-:W-:-:S05]  /*2640*/  FFMA R9, R26, R56, R9 ;  /* 0x000000381a097223 */ /* 0x000fca0000000009 */
[----:B------:R-:W-:Y:S02]  /*2650*/  F2FP.BF16.F32.PACK_AB R12, RZ, R9 ;  /* 0x00000009ff0c723e */ /* 0x000fe400000010ff */
[----:B------:R-:W-:-:S03]  /*2660*/  LEA.HI.X R9, R14, R79, R2, 0x1, P3 ;  /* 0x0000004f0e097211 */ /* 0x000fc600018f0c02 */
[----:B------:R1:W-:Y:S01]  /*2670*/  @P2 STG.E.U16 desc[UR36][R10.64], R12 ;  /* 0x0000000c0a002986 */ /* 0x0003e2000c101524 */
[----:B------:R-:W-:Y:S05]  /*2680*/  @!P0 BRA `(.L_x_38) ;  /* 0x0000000000048947 */ /* 0x000fea0003800000 */
[----:B------:R2:W5:Y:S02]  /*2690*/  LDG.E.LTC128B.U16 R19, desc[UR36][R8.64+0x2] ;  /* 0x0000022408137981 */ /* 0x000564000c1e1520 */
.L_x_38:
[----:B------:R-:W-:Y:S05]  /*26a0*/  BSYNC B1 ;  /* 0x0000000000017941 */ /* 0x000fea0003800000 */
.L_x_37:
[----:B-----5:R-:W-:Y:S01]  /*26b0*/  IMAD.U32 R2, R19, 0x10000, RZ ;  /* 0x0001000013027824 */ /* 0x020fe200078e00ff */
[----:B------:R-:W-:Y:S01]  /*26c0*/  ISETP.GT.AND P1, PT, R3, 0x8, PT ;  /* 0x000000080300780c */ /* 0x000fe20003f24270 */
[----:B------:R-:W-:Y:S02]  /*26d0*/  BSSY B1, `(.L_x_39) ;  /* 0x0000008000017945 */ /* 0x000fe40003800000 */
[----:B------:R-:W-:Y:S01]  /*26e0*/  FMUL R2, R2, R57 ;  /* 0x0000003902027220 */ /* 0x000fe20000400000 */
[----:B------:R-:W-:-:S03]  /*26f0*/  ISETP.GT.AND P2, PT, R0, RZ, P1 ;  /* 0x000000ff0000720c */ /* 0x000fc60000f44270 */
[----:B------:R-:W-:-:S05]  /*2700*/  FFMA R2, R27, R56, R2 ;  /* 0x000000381b027223 */ /* 0x000fca0000000002 */
[----:B------:R-:W-:-:S05]  /*2710*/  F2FP.BF16.F32.PACK_AB R2, RZ, R2 ;  /* 0x00000002ff02723e */ /* 0x000fca00000010ff */
[----:B------:R3:W-:Y:S01]  /*2720*/  @P0 STG.E.U16 desc[UR36][R10.64+0x2], R2 ;  /* 0x000002020a000986 */ /* 0x0007e2000c101524 */
[----:B------:R-:W-:Y:S05]  /*2730*/  @!P2 BRA `(.L_x_40) ;  /* 0x000000000004a947 */ /* 0x000fea0003800000 */
[----:B------:R4:W5:Y:S02]  /*2740*/  LDG.E.LTC128B.U16 R19, desc[UR36][R4.64+0x10] ;  /* 0x0000102404137981 */ /* 0x000964000c1e1520 */
.L_x_40:
[----:B------:R-:W-:Y:S05]  /*2750*/  BSYNC B1 ;  /* 0x0000000000017941 */ /* 0x000fea0003800000 */
.L_x_39:
[----:B---3-5:R-:W-:Y:S01]  /*2760*/  IMAD.U32 R2, R19, 0x10000, RZ ;  /* 0x0001000013027824 */ /* 0x028fe200078e00ff */
        /* <DEDUP_REMOVED lines=9> */
.L_x_42:
[----:B------:R-:W-:Y:S05]  /*2800*/  BSYNC B1 ;  /* 0x0000000000017941 */ /* 0x000fea0003800000 */
.L_x_41:
[----:B-----5:R-:W-:Y:S01]  /*2810*/  IMAD.U32 R2, R19, 0x10000, RZ ;  /* 0x0001000013027824 */ /* 0x020fe200078e00ff */
[----:B------:R-:W-:Y:S01]  /*2820*/  ISETP.GT.AND P1, PT, R0, 0x8, P1 ;  /* 0x000000080000780c */ /* 0x000fe20000f24270 */
[----:B------:R-:W-:Y:S02]  /*2830*/  BSSY B1, `(.L_x_43) ;  /* 0x0000007000017945 */ /* 0x000fe40003800000 */
[----:B------:R-:W-:-:S04]  /*2840*/  FMUL R2, R2, R57 ;  /* 0x0000003902027220 */ /* 0x000fc80000400000 */
[----:B------:R-:W-:-:S05]  /*2850*/  FFMA R2, R29, R56, R2 ;  /* 0x000000381d027223 */ /* 0x000fca0000000002 */
[----:B------:R-:W-:-:S05]  /*2860*/  F2FP.BF16.F32.PACK_AB R2, RZ, R2 ;  /* 0x00000002ff02723e */ /* 0x000fca00000010ff */
[----:B------:R0:W-:Y:S01]  /*2870*/  @P3 STG.E.U16 desc[UR36][R6.64+0x12], R2 ;  /* 0x0000120206003986 */ /* 0x0001e2000c101524 */
[----:B------:R-:W-:Y:S05]  /*2880*/  @!P1 BRA `(.L_x_44) ;  /* 0x0000000000049947 */ /* 0x000fea0003800000 */
[----:B------:R0:W5:Y:S02]  /*2890*/  LDG.E.LTC128B.U16 R19, desc[UR36][R8.64+0x10] ;  /* 0x0000102408137981 */ /* 0x000164000c1e1520 */
.L_x_44:
[----:B------:R-:W-:Y:S05]  /*28a0*/  BSYNC B1 ;  /* 0x0000000000017941 */ /* 0x000fea0003800000 */
.L_x_43:
[----:B0----5:R-:W-:Y:S01]  /*28b0*/  IMAD.U32 R2, R19, 0x10000, RZ ;  /* 0x0001000013027824 */ /* 0x021fe200078e00ff */
[----:B------:R-:W-:Y:S01]  /*28c0*/  ISETP.GT.AND P0, PT, R0, 0x8, P0 ;  /* 0x000000080000780c */ /* 0x000fe20000704270 */
[----:B------:R-:W-:Y:S02]  /*28d0*/  BSSY B1, `(.L_x_45) ;  /* 0x0000007000017945 */ /* 0x000fe40003800000 */
[----:B---3--:R-:W-:-:S04]  /*28e0*/  FMUL R13, R2, R57 ;  /* 0x00000039020d7220 */ /* 0x008fc80000400000 */
[----:B------:R-:W-:-:S05]  /*28f0*/  FFMA R13, R30, R56, R13 ;  /* 0x000000381e0d7223 */ /* 0x000fca000000000d */
[----:B------:R-:W-:-:S05]  /*2900*/  F2FP.BF16.F32.PACK_AB R13, RZ, R13 ;  /* 0x0000000dff0d723e */ /* 0x000fca00000010ff */
[----:B------:R0:W-:Y:S01]  /*2910*/  @P1 STG.E.U16 desc[UR36][R10.64+0x10], R13 ;  /* 0x0000100d0a001986 */ /* 0x0001e2000c101524 */
[----:B------:R-:W-:Y:S05]  /*2920*/  @!P0 BRA `(.L_x_46) ;  /* 0x0000000000048947 */ /* 0x000fea0003800000 */
[----:B------:R3:W5:Y:S02]  /*2930*/  LDG.E.LTC128B.U16 R19, desc[UR36][R8.64+0x12] ;  /* 0x0000122408137981 */ /* 0x000764000c1e1520 */
.L_x_46:
[----:B------:R-:W-:Y:S05]  /*2940*/  BSYNC B1 ;  /* 0x0000000000017941 */ /* 0x000fea0003800000 */
.L_x_45:
        /* <DEDUP_REMOVED lines=10> */
.L_x_48:
[----:B------:R-:W-:Y:S05]  /*29f0*/  BSYNC B1 ;  /* 0x0000000000017941 */ /* 0x000fea0003800000 */
.L_x_47:
[----:B0----5:R-:W-:Y:S01]  /*2a00*/  IMAD.U32 R2, R19, 0x10000, RZ ;  /* 0x0001000013027824 */ /* 0x021fe200078e00ff */
        /* <DEDUP_REMOVED lines=9> */
.L_x_50:
[----:B------:R-:W-:Y:S05]  /*2aa0*/  BSYNC B1 ;  /* 0x0000000000017941 */ /* 0x000fea0003800000 */
.L_x_49:
        /* <DEDUP_REMOVED lines=9> */
.L_x_52:
[----:B------:R-:W-:Y:S05]  /*2b40*/  BSYNC B1 ;  /* 0x0000000000017941 */ /* 0x000fea0003800000 */
.L_x_51:
[----:B0----5:R-:W-:Y:S01]  /*2b50*/  IMAD.U32 R2, R19, 0x10000, RZ ;  /* 0x0001000013027824 */ /* 0x021fe200078e00ff */
        /* <DEDUP_REMOVED lines=8> */
.L_x_54:
[----:B------:R-:W-:Y:S05]  /*2be0*/  BSYNC B1 ;  /* 0x0000000000017941 */ /* 0x000fea0003800000 */
.L_x_53:
        /* <DEDUP_REMOVED lines=10> */
.L_x_56:
[----:B------:R-:W-:Y:S05]  /*2c90*/  BSYNC B1 ;  /* 0x0000000000017941 */ /* 0x000fea0003800000 */
.L_x_55:
        /* <DEDUP_REMOVED lines=10> */
.L_x_58:
[----:B------:R-:W-:Y:S05]  /*2d40*/  BSYNC B1 ;  /* 0x0000000000017941 */ /* 0x000fea0003800000 */
.L_x_57:
        /* <DEDUP_REMOVED lines=9> */
.L_x_60:
[----:B------:R-:W-:Y:S05]  /*2de0*/  BSYNC B1 ;  /* 0x0000000000017941 */ /* 0x000fea0003800000 */
.L_x_59:
        /* <DEDUP_REMOVED lines=9> */
.L_x_62:
[----:B------:R-:W-:Y:S05]  /*2e80*/  BSYNC B1 ;  /* 0x0000000000017941 */ /* 0x000fea0003800000 */
.L_x_61:
        /* <DEDUP_REMOVED lines=10> */
.L_x_64:
[----:B------:R-:W-:Y:S05]  /*2f30*/  BSYNC B1 ;  /* 0x0000000000017941 */ /* 0x000fea0003800000 */
.L_x_63:
        /* <DEDUP_REMOVED lines=10> */
.L_x_66:
[----:B------:R-:W-:Y:S05]  /*2fe0*/  BSYNC B1 ;  /* 0x0000000000017941 */ /* 0x000fea0003800000 */
.L_x_65:
        /* <DEDUP_REMOVED lines=9> */
.L_x_68:
[----:B------:R-:W-:Y:S05]  /*3080*/  BSYNC B1 ;  /* 0x0000000000017941 */ /* 0x000fea0003800000 */
.L_x_67:
        /* <DEDUP_REMOVED lines=9> */
.L_x_70:
[----:B------:R-:W-:Y:S05]  /*3120*/  BSYNC B1 ;  /* 0x0000000000017941 */ /* 0x000fea0003800000 */
.L_x_69:
        /* <DEDUP_REMOVED lines=10> */
.L_x_72:
[----:B------:R-:W-:Y:S05]  /*31d0*/  BSYNC B1 ;  /* 0x0000000000017941 */ /* 0x000fea0003800000 */
.L_x_71:
        /* <DEDUP_REMOVED lines=10> */
.L_x_74:
[----:B------:R-:W-:Y:S05]  /*3280*/  BSYNC B1 ;  /* 0x0000000000017941 */ /* 0x000fea0003800000 */
.L_x_73:
        /* <DEDUP_REMOVED lines=9> */
.L_x_76:
[----:B------:R-:W-:Y:S05]  /*3320*/  BSYNC B1 ;  /* 0x0000000000017941 */ /* 0x000fea0003800000 */
.L_x_75:
        /* <DEDUP_REMOVED lines=9> */
.L_x_78:
[----:B------:R-:W-:Y:S05]  /*33c0*/  BSYNC B1 ;  /* 0x0000000000017941 */ /* 0x000fea0003800000 */
.L_x_77:
        /* <DEDUP_REMOVED lines=10> */
.L_x_80:
[----:B------:R-:W-:Y:S05]  /*3470*/  BSYNC B1 ;  /* 0x0000000000017941 */ /* 0x000fea0003800000 */
.L_x_79:
        /* <DEDUP_REMOVED lines=10> */
.L_x_82:
[----:B------:R-:W-:Y:S05]  /*3520*/  BSYNC B1 ;  /* 0x0000000000017941 */ /* 0x000fea0003800000 */
.L_x_81:
        /* <DEDUP_REMOVED lines=9> */
.L_x_84:
[----:B------:R-:W-:Y:S05]  /*35c0*/  BSYNC B1 ;  /* 0x0000000000017941 */ /* 0x000fea0003800000 */
.L_x_83:
        /* <DEDUP_REMOVED lines=9> */
.L_x_86:
[----:B------:R-:W-:Y:S05]  /*3660*/  BSYNC B1 ;  /* 0x0000000000017941 */ /* 0x000fea0003800000 */
.L_x_85:
        /* <DEDUP_REMOVED lines=10> */
.L_x_88:
[----:B------:R-:W-:Y:S05]  /*3710*/  BSYNC B1 ;  /* 0x0000000000017941 */ /* 0x000fea0003800000 */
.L_x_87:
[----:B0----5:R-:W-:Y:S01]  /*3720*/  IMAD.U32 R2, R19, 0x10000, RZ ;  /* 0x0001000013027824 */ /* 0x021fe200078e00ff */
[----:B------:R-:W-:Y:S01]  /*3730*/  ISETP.GT.AND P0, PT, R3, 0x39, PT ;  /* 0x000000390300780c */ /* 0x000fe20003f04270 */
[----:B------:R-:W-:Y:S01]  /*3740*/  @P2 IMAD.MOV.U32 R3, RZ, RZ, R7 ;  /* 0x000000ffff032224 */ /* 0x000fe200078e0007 */
[----:B------:R-:W-:Y:S01]  /*3750*/  BSSY B1, `(.L_x_89) ;  /* 0x0000009000017945 */ /* 0x000fe20003800000 */
[----:B------:R-:W-:Y:S01]  /*3760*/  FMUL R13, R2, R57 ;  /* 0x00000039020d7220 */ /* 0x000fe20000400000 */
[----:B------:R-:W-:Y:S01]  /*3770*/  @P2 IMAD.MOV.U32 R2, RZ, RZ, R6 ;  /* 0x000000ffff022224 */ /* 0x000fe200078e0006 */
[----:B------:R-:W-:Y:S02]  /*3780*/  ISETP.GT.AND P3, PT, R0, RZ, P0 ;  /* 0x000000ff0000720c */ /* 0x000fe40000764270 */
[----:B------:R-:W-:-:S05]  /*3790*/  FFMA R13, R52, R56, R13 ;  /* 0x00000038340d7223 */ /* 0x000fca000000000d */
[----:B------:R-:W-:-:S05]  /*37a0*/  F2FP.BF16.F32.PACK_AB R13, RZ, R13 ;  /* 0x0000000dff0d723e */ /* 0x000fca00000010ff */
[----:B------:R0:W-:Y:S01]  /*37b0*/  @P2 STG.E.U16 desc[UR36][R2.64+0x70], R13 ;  /* 0x0000700d02002986 */ /* 0x0001e2000c101524 */
[----:B------:R-:W-:Y:S05]  /*37c0*/  @!P3 BRA `(.L_x_90) ;  /* 0x000000000004b947 */ /* 0x000fea0003800000 */
[----:B------:R0:W5:Y:S02]  /*37d0*/  LDG.E.LTC128B.U16 R19, desc[UR36][R4.64+0x72] ;  /* 0x0000722404137981 */ /* 0x000164000c1e1520 */
.L_x_90:
[----:B------:R-:W-:Y:S05]  /*37e0*/  BSYNC B1 ;  /* 0x0000000000017941 */ /* 0x000fea0003800000 */
.L_x_89:
        /* <DEDUP_REMOVED lines=9> */
.L_x_92:
[----:B------:R-:W-:Y:S05]  /*3880*/  BSYNC B1 ;  /* 0x0000000000017941 */ /* 0x000fea0003800000 */
.L_x_91:
[----:B0----5:R-:W-:Y:S01]  /*3890*/  IMAD.U32 R2, R19, 0x10000, RZ ;  /* 0x0001000013027824 */ /* 0x021fe200078e00ff */
[----:B------:R-:W-:Y:S01]  /*38a0*/  ISETP.GT.AND P0, PT, R0, 0x8, P0 ;  /* 0x000000080000780c */ /* 0x000fe20000704270 */
[----:B------:R-:W-:Y:S02]  /*38b0*/  BSSY B1, `(.L_x_93) ;  /* 0x000000a000017945 */ /* 0x000fe40003800000 */
[----:B------:R-:W-:Y:S01]  /*38c0*/  FMUL R3, R2, R57 ;  /* 0x0000003902037220 */ /* 0x000fe20000400000 */
[----:B------:R-:W-:-:S03]  /*38d0*/  @P1 IMAD.MOV.U32 R2, RZ, RZ, R10 ;  /* 0x000000ffff021224 */ /* 0x000fc600078e000a */
[----:B------:R-:W-:-:S05]  /*38e0*/  FFMA R3, R54, R56, R3 ;  /* 0x0000003836037223 */ /* 0x000fca0000000003 */
[----:B------:R-:W-:-:S04]  /*38f0*/  F2FP.BF16.F32.PACK_AB R3, RZ, R3 ;  /* 0x00000003ff03723e */ /* 0x000fc800000010ff */
[----:B----4-:R-:W-:Y:S01]  /*3900*/  PRMT R4, R3, 0x7610, R4 ;  /* 0x0000761003047816 */ /* 0x010fe20000000004 */
[----:B------:R-:W-:-:S05]  /*3910*/  @P1 IMAD.MOV.U32 R3, RZ, RZ, R11 ;  /* 0x000000ffff031224 */ /* 0x000fca00078e000b */
[----:B------:R0:W-:Y:S01]  /*3920*/  @P1 STG.E.U16 desc[UR36][R2.64+0x70], R4 ;  /* 0x0000700402001986 */ /* 0x0001e2000c101524 */
[----:B------:R-:W-:Y:S05]  /*3930*/  @!P0 BRA `(.L_x_94) ;  /* 0x0000000000048947 */ /* 0x000fea0003800000 */
[----:B------:R4:W5:Y:S02]  /*3940*/  LDG.E.LTC128B.U16 R19, desc[UR36][R8.64+0x72] ;  /* 0x0000722408137981 */ /* 0x000964000c1e1520 */
.L_x_94:
[----:B------:R-:W-:Y:S05]  /*3950*/  BSYNC B1 ;  /* 0x0000000000017941 */ /* 0x000fea0003800000 */
.L_x_93:
[----:B------:R-:W-:Y:S05]  /*3960*/  @!P0 BRA `(.L_x_95) ;  /* 0x0000000800a88947 */ /* 0x000fea0003800000 */
[----:B-----5:R-:W-:-:S04]  /*3970*/  IMAD.U32 R0, R19, 0x10000, RZ ;  /* 0x0001000013007824 */ /* 0x020fc800078e00ff */
[----:B------:R-:W-:-:S04]  /*3980*/  FMUL R0, R0, R57 ;  /* 0x0000003900007220 */ /* 0x000fc80000400000 */
[----:B------:R-:W-:-:S05]  /*3990*/  FFMA R0, R55, R56, R0 ;  /* 0x0000003837007223 */ /* 0x000fca0000000000 */
[----:B------:R-:W-:-:S05]  /*39a0*/  F2FP.BF16.F32.PACK_AB R0, RZ, R0 ;  /* 0x00000000ff00723e */ /* 0x000fca00000010ff */
[----:B------:R0:W-:Y:S01]  /*39b0*/  STG.E.U16 desc[UR36][R10.64+0x72], R0 ;  /* 0x000072000a007986 */ /* 0x0001e2000c101524 */
[----:B------:R-:W-:Y:S05]  /*39c0*/  BRA `(.L_x_95) ;  /* 0x0000000800907947 */ /* 0x000fea0003800000 */
.L_x_34:
[----:B------:R-:W-:Y:S01]  /*39d0*/  ISETP.GT.AND P0, PT, R3, 0x1, PT ;  /* 0x000000010300780c */ /* 0x000fe20003f04270 */
[----:B------:R-:W-:Y:S01]  /*39e0*/  ULDC.64 UR4, c[0x0][0x5c0] ;  /* 0x0001700000047ab9 */ /* 0x000fe20000000a00 */
[-C--:B------:R-:W-:Y:S01]  /*39f0*/  FMUL R24, R24, R56.reuse ;  /* 0x0000003818187220 */ /* 0x080fe20000400000 */
[-C--:B------:R-:W-:Y:S01]  /*3a00*/  FMUL R25, R25, R56.reuse ;  /* 0x0000003819197220 */ /* 0x080fe20000400000 */
[----:B------:R-:W-:Y:S01]  /*3a10*/  ISETP.GT.AND P3, PT, R0, RZ, P0 ;  /* 0x000000ff0000720c */ /* 0x000fe20000764270 */
[-C--:B------:R-:W-:Y:S01]  /*3a20*/  FMUL R26, R26, R56.reuse ;  /* 0x000000381a1a7220 */ /* 0x080fe20000400000 */
[----:B------:R-:W-:Y:S01]  /*3a30*/  LEA R4, P4, R68, UR4, 0x1 ;  /* 0x0000000444047c11 */ /* 0x000fe2000f8808ff */
[----:B------:R-:W-:Y:S01]  /*3a40*/  FMUL R27, R27, R56 ;  /* 0x000000381b1b7220 */ /* 0x000fe20000400000 */
[----:B------:R-:W-:Y:S01]  /*3a50*/  F2FP.BF16.F32.PACK_AB R24, RZ, R24 ;  /* 0x00000018ff18723e */ /* 0x000fe200000010ff */
[-C--:B------:R-:W-:Y:S01]  /*3a60*/  FMUL R28, R28, R56.reuse ;  /* 0x000000381c1c7220 */ /* 0x080fe20000400000 */
[----:B------:R-:W-:Y:S01]  /*3a70*/  LEA.HI.X R5, R68, UR5, R7, 0x1, P4 ;  /* 0x0000000544057c11 */ /* 0x000fe2000a0f0c07 */
[-C--:B------:R-:W-:Y:S01]  /*3a80*/  FMUL R29, R29, R56.reuse ;  /* 0x000000381d1d7220 */ /* 0x080fe20000400000 */
[----:B------:R-:W-:Y:S01]  /*3a90*/  F2FP.BF16.F32.PACK_AB R25, RZ, R25 ;  /* 0x00000019ff19723e */ /* 0x000fe200000010ff */
[-C--:B------:R-:W-:Y:S01]  /*3aa0*/  FMUL R30, R30, R56.reuse ;  /* 0x000000381e1e7220 */ /* 0x080fe20000400000 */
[----:B------:R-:W-:Y:S01]  /*3ab0*/  SHF.L.U64.HI R75, R74, 0x4, R75 ;  /* 0x000000044a4b7819 */ /* 0x000fe2000001024b */
[----:B------:R-:W-:Y:S01]  /*3ac0*/  @P1 STG.E.U16 desc[UR36][R4.64], R24 ;  /* 0x0000001804001986 */ /* 0x000fe2000c101524 */
[----:B------:R-:W-:Y:S01]  /*3ad0*/  ISETP.GT.AND P1, PT, R3, 0x8, PT ;  /* 0x000000080300780c */ /* 0x000fe20003f24270 */
[----:B------:R-:W-:Y:S01]  /*3ae0*/  FMUL R31, R31, R56 ;  /* 0x000000381f1f7220 */ /* 0x000fe20000400000 */
[----:B------:R-:W-:Y:S01]  /*3af0*/  ISETP.GT.AND P4, PT, R0, 0x8, P0 ;  /* 0x000000080000780c */ /* 0x000fe20000784270 */
[----:B------:R-:W-:Y:S01]  /*3b00*/  @P3 STG.E.U16 desc[UR36][R4.64+0x2], R25 ;  /* 0x0000021904003986 */ /* 0x000fe2000c101524 */
[----:B------:R-:W-:Y:S01]  /*3b10*/  LEA R6, P3, R74, R4, 0x4 ;  /* 0x000000044a067211 */ /* 0x000fe200078620ff */
[-C--:B------:R-:W-:Y:S01]  /*3b20*/  FMUL R32, R32, R56.reuse ;  /* 0x0000003820207220 */ /* 0x080fe20000400000 */
[C---:B------:R-:W-:Y:S01]  /*3b30*/  ISETP.GT.AND P2, PT, R0.reuse, 0x8, P2 ;  /* 0x000000080000780c */ /* 0x040fe20001744270 */
[-C--:B------:R-:W-:Y:S01]  /*3b40*/  FMUL R33, R33, R56.reuse ;  /* 0x0000003821217220 */ /* 0x080fe20000400000 */
[----:B------:R-:W-:Y:S01]  /*3b50*/  ISETP.GT.AND P0, PT, R3, 0x9, PT ;  /* 0x000000090300780c */ /* 0x000fe20003f04270 */
[----:B------:R-:W-:Y:S01]  /*3b60*/  IMAD.X R7, R75, 0x1, R5, P3 ;  /* 0x000000014b077824 */ /* 0x000fe200018e0605 */
[----:B------:R-:W-:Y:S01]  /*3b70*/  ISETP.GT.AND P5, PT, R0, RZ, P1 ;  /* 0x000000ff0000720c */ /* 0x000fe20000fa4270 */
[-C--:B------:R-:W-:Y:S01]  /*3b80*/  FMUL R34, R34, R56.reuse ;  /* 0x0000003822227220 */ /* 0x080fe20000400000 */
[----:B------:R-:W-:Y:S01]  /*3b90*/  ISETP.GT.AND P3, PT, R0, RZ, P0 ;  /* 0x000000ff0000720c */ /* 0x000fe20000764270 */
[----:B------:R-:W-:Y:S01]  /*3ba0*/  FMUL R35, R35, R56 ;  /* 0x0000003823237220 */ /* 0x000fe20000400000 */
[----:B------:R-:W-:Y:S01]  /*3bb0*/  F2FP.BF16.F32.PACK_AB R26, RZ, R26 ;  /* 0x0000001aff1a723e */ /* 0x000fe200000010ff */
[-C--:B------:R-:W-:Y:S01]  /*3bc0*/  FMUL R36, R36, R56.reuse ;  /* 0x0000003824247220 */ /* 0x080fe20000400000 */
[----:B------:R-:W-:Y:S01]  /*3bd0*/  F2FP.BF16.F32.PACK_AB R27, RZ, R27 ;  /* 0x0000001bff1b723e */ /* 0x000fe200000010ff */
[----:B------:R-:W-:Y:S01]  /*3be0*/  FMUL R37, R37, R56 ;  /* 0x0000003825257220 */ /* 0x000fe20000400000 */
[----:B------:R-:W-:Y:S01]  /*3bf0*/  F2FP.BF16.F32.PACK_AB R28, RZ, R28 ;  /* 0x0000001cff1c723e */ /* 0x000fe200000010ff */
[----:B------:R-:W-:Y:S01]  /*3c00*/  @P2 STG.E.U16 desc[UR36][R6.64], R26 ;  /* 0x0000001a06002986 */ /* 0x000fe2000c101524 */
[----:B------:R-:W-:Y:S01]  /*3c10*/  F2FP.BF16.F32.PACK_AB R29, RZ, R29 ;  /* 0x0000001dff1d723e */ /* 0x000fe200000010ff */
[-C--:B------:R-:W-:Y:S01]  /*3c20*/  FMUL R38, R38, R56.reuse ;  /* 0x0000003826267220 */ /* 0x080fe20000400000 */
[C---:B------:R-:W-:Y:S01]  /*3c30*/  ISETP.GT.AND P2, PT, R0.reuse, 0x8, P1 ;  /* 0x000000080000780c */ /* 0x040fe20000f44270 */
[----:B------:R-:W-:Y:S01]  /*3c40*/  @P4 STG.E.U16 desc[UR36][R6.64+0x2], R27 ;  /* 0x0000021b06004986 */ /* 0x000fe2000c101524 */
[----:B------:R-:W-:Y:S01]  /*3c50*/  ISETP.GT.AND P1, PT, R3, 0x10, PT ;  /* 0x000000100300780c */ /* 0x000fe20003f24270 */
[----:B------:R-:W-:Y:S01]  /*3c60*/  FMUL R39, R39, R56 ;  /* 0x0000003827277220 */ /* 0x000fe20000400000 */
[----:B------:R-:W-:Y:S01]  /*3c70*/  F2FP.BF16.F32.PACK_AB R30, RZ, R30 ;  /* 0x0000001eff1e723e */ /* 0x000fe200000010ff */
[----:B------:R-:W-:Y:S01]  /*3c80*/  @P5 STG.E.U16 desc[UR36][R4.64+0x10], R28 ;  /* 0x0000101c04005986 */ /* 0x000fe2000c101524 */
[----:B------:R-:W-:Y:S01]  /*3c90*/  ISETP.GT.AND P4, PT, R0, RZ, P1 ;  /* 0x000000ff0000720c */ /* 0x000fe20000f84270 */
[-C--:B------:R-:W-:Y:S01]  /*3ca0*/  FMUL R40, R40, R56.reuse ;  /* 0x0000003828287220 */ /* 0x080fe20000400000 */
[----:B------:R-:W-:Y:S01]  /*3cb0*/  F2FP.BF16.F32.PACK_AB R31, RZ, R31 ;  /* 0x0000001fff1f723e */ /* 0x000fe200000010ff */
[----:B------:R-:W-:Y:S01]  /*3cc0*/  @P3 STG.E.U16 desc[UR36][R4.64+0x12], R29 ;  /* 0x0000121d04003986 */ /* 0x000fe2000c101524 */
[----:B------:R-:W-:Y:S01]  /*3cd0*/  ISETP.GT.AND P3, PT, R0, 0x8, P0 ;  /* 0x000000080000780c */ /* 0x000fe20000764270 */
[----:B------:R-:W-:Y:S01]  /*3ce0*/  FMUL R41, R41, R56 ;  /* 0x0000003829297220 */ /* 0x000fe20000400000 */
[----:B------:R-:W-:Y:S01]  /*3cf0*/  ISETP.GT.AND P0, PT, R3, 0x11, PT ;  /* 0x000000110300780c */ /* 0x000fe20003f04270 */
[----:B------:R-:W-:Y:S01]  /*3d00*/  @P2 STG.E.U16 desc[UR36][R6.64+0x10], R30 ;  /* 0x0000101e06002986 */ /* 0x000fe2000c101524 */
[----:B------:R-:W-:Y:S01]  /*3d10*/  F2FP.BF16.F32.PACK_AB R32, RZ, R32 ;  /* 0x00000020ff20723e */ /* 0x000fe200000010ff */
[-C--:B------:R-:W-:Y:S01]  /*3d20*/  FMUL R42, R42, R56.reuse ;  /* 0x000000382a2a7220 */ /* 0x080fe20000400000 */
[C---:B------:R-:W-:Y:S01]  /*3d30*/  ISETP.GT.AND P5, PT, R0.reuse, RZ, P0 ;  /* 0x000000ff0000720c */ /* 0x040fe200007a4270 */
[-C--:B------:R-:W-:Y:S01]  /*3d40*/  FMUL R43, R43, R56.reuse ;  /* 0x000000382b2b7220 */ /* 0x080fe20000400000 */
[----:B------:R-:W-:Y:S01]  /*3d50*/  ISETP.GT.AND P2, PT, R0, 0x8, P1 ;  /* 0x000000080000780c */ /* 0x000fe20000f44270 */
[-C--:B------:R-:W-:Y:S01]  /*3d60*/  FMUL R44, R44, R56.reuse ;  /* 0x000000382c2c7220 */ /* 0x080fe20000400000 */
[----:B------:R-:W-:Y:S01]  /*3d70*/  ISETP.GT.AND P1, PT, R3, 0x18, PT ;  /* 0x000000180300780c */ /* 0x000fe20003f24270 */
[-C--:B------:R-:W-:Y:S01]  /*3d80*/  FMUL R45, R45, R56.reuse ;  /* 0x000000382d2d7220 */ /* 0x080fe20000400000 */
[----:B------:R-:W-:Y:S01]  /*3d90*/  F2FP.BF16.F32.PACK_AB R33, RZ, R33 ;  /* 0x00000021ff21723e */ /* 0x000fe200000010ff */
[----:B------:R-:W-:Y:S01]  /*3da0*/  @P3 STG.E.U16 desc[UR36][R6.64+0x12], R31 ;  /* 0x0000121f06003986 */ /* 0x000fe2000c101524 */
[----:B------:R-:W-:Y:S01]  /*3db0*/  ISETP.GT.AND P3, PT, R0, 0x8, P0 ;  /* 0x000000080000780c */ /* 0x000fe20000764270 */
[-C--:B------:R-:W-:Y:S01]  /*3dc0*/  FMUL R46, R46, R56.reuse ;  /* 0x000000382e2e7220 */ /* 0x080fe20000400000 */
[----:B------:R-:W-:Y:S01]  /*3dd0*/  ISETP.GT.AND P0, PT, R3, 0x19, PT ;  /* 0x000000190300780c */ /* 0x000fe20003f04270 */
[----:B------:R-:W-:Y:S01]  /*3de0*/  @P4 STG.E.U16 desc[UR36][R4.64+0x20], R32 ;  /* 0x0000202004004986 */ /* 0x000fe2000c101524 */
[C---:B------:R-:W-:Y:S01]  /*3df0*/  ISETP.GT.AND P4, PT, R0.reuse, RZ, P1 ;  /* 0x000000ff0000720c */ /* 0x040fe20000f84270 */
[----:B------:R-:W-:Y:S01]  /*3e00*/  FMUL R47, R47, R56 ;  /* 0x000000382f2f7220 */ /* 0x000fe20000400000 */
[----:B------:R-:W-:Y:S01]  /*3e10*/  F2FP.BF16.F32.PACK_AB R34, RZ, R34 ;  /* 0x00000022ff22723e */ /* 0x000fe200000010ff */
[----:B------:R-:W-:Y:S01]  /*3e20*/  @P5 STG.E.U16 desc[UR36][R4.64+0x22], R33 ;  /* 0x0000222104005986 */ /* 0x000fe2000c101524 */
[----:B------:R-:W-:Y:S01]  /*3e30*/  ISETP.GT.AND P5, PT, R0, RZ, P0 ;  /* 0x000000ff0000720c */ /* 0x000fe200007a4270 */
[----:B------:R-:W-:Y:S01]  /*3e40*/  FMUL R48, R48, R56 ;  /* 0x0000003830307220 */ /* 0x000fe20000400000 */
[----:B------:R-:W-:Y:S01]  /*3e50*/  F2FP.BF16.F32.PACK_AB R35, RZ, R35 ;  /* 0x00000023ff23723e */ /* 0x000fe200000010ff */
[----:B------:R-:W-:Y:S01]  /*3e60*/  @P2 STG.E.U16 desc[UR36][R6.64+0x20], R34 ;  /* 0x0000202206002986 */ /* 0x000fe2000c101524 */
[----:B------:R-:W-:Y:S01]  /*3e70*/  F2FP.BF16.F32.PACK_AB R36, RZ, R36 ;  /* 0x00000024ff24723e */ /* 0x000fe200000010ff */
[-C--:B------:R-:W-:Y:S01]  /*3e80*/  FMUL R49, R49, R56.reuse ;  /* 0x0000003831317220 */ /* 0x080fe20000400000 */
[----:B------:R-:W-:Y:S01]  /*3e90*/  ISETP.GT.AND P2, PT, R0, 0x8, P1 ;  /* 0x000000080000780c */ /* 0x000fe20000f44270 */
[----:B------:R-:W-:Y:S01]  /*3ea0*/  @P3 STG.E.U16 desc[UR36][R6.64+0x22], R35 ;  /* 0x0000222306003986 */ /* 0x000fe2000c101524 */
[----:B------:R-:W-:Y:S01]  /*3eb0*/  ISETP.GT.AND P1, PT, R3, 0x20, PT ;  /* 0x000000200300780c */ /* 0x000fe20003f24270 */
[-C--:B------:R-:W-:Y:S01]  /*3ec0*/  FMUL R50, R50, R56.reuse ;  /* 0x0000003832327220 */ /* 0x080fe20000400000 */
[----:B------:R-:W-:Y:S01]  /*3ed0*/  F2FP.BF16.F32.PACK_AB R37, RZ, R37 ;  /* 0x00000025ff25723e */ /* 0x000fe200000010ff */
[----:B------:R-:W-:Y:S01]  /*3ee0*/  @P4 STG.E.U16 desc[UR36][R4.64+0x30], R36 ;  /* 0x0000302404004986 */ /* 0x000fe2000c101524 */
[C---:B------:R-:W-:Y:S01]  /*3ef0*/  ISETP.GT.AND P3, PT, R0.reuse, 0x8, P0 ;  /* 0x000000080000780c */ /* 0x040fe20000764270 */
[-C--:B------:R-:W-:Y:S01]  /*3f00*/  FMUL R51, R51, R56.reuse ;  /* 0x0000003833337220 */ /* 0x080fe20000400000 */
[----:B------:R-:W-:Y:S01]  /*3f10*/  ISETP.GT.AND P0, PT, R3, 0x21, PT ;  /* 0x000000210300780c */ /* 0x000fe20003f04270 */
[----:B------:R-:W-:Y:S01]  /*3f20*/  @P5 STG.E.U16 desc[UR36][R4.64+0x32], R37 ;  /* 0x0000322504005986 */ /* 0x000fe2000c101524 */
        /* <DEDUP_REMOVED lines=10> */
[----:B------:R-:W-:-:S02]  /*3fd0*/  F2FP.BF16.F32.PACK_AB R41, RZ, R41 ;  /* 0x00000029ff29723e */ /* 0x000fc400000010ff */
[C---:B------:R-:W-:Y:S01]  /*3fe0*/  ISETP.GT.AND P1, PT, R0.reuse, 0x8, P1 ;  /* 0x000000080000780c */ /* 0x040fe20000f24270 */
[----:B------:R-:W-:Y:S01]  /*3ff0*/  @P3 STG.E.U16 desc[UR36][R6.64+0x32], R39 ;  /* 0x0000322706003986 */ /* 0x000fe2000c101524 */
[C---:B------:R-:W-:Y:S02]  /*4000*/  ISETP.GT.AND P2, PT, R0.reuse, 0x8, P0 ;  /* 0x000000080000780c */ /* 0x040fe40000744270 */
[C---:B------:R-:W-:Y:S01]  /*4010*/  ISETP.GT.AND P0, PT, R3.reuse, 0x29, PT ;  /* 0x000000290300780c */ /* 0x040fe20003f04270 */
[----:B------:R-:W-:Y:S01]  /*4020*/  @P4 STG.E.U16 desc[UR36][R4.64+0x40], R40 ;  /* 0x0000402804004986 */ /* 0x000fe2000c101524 */
[----:B------:R-:W-:Y:S02]  /*4030*/  ISETP.GT.AND P4, PT, R3, 0x28, PT ;  /* 0x000000280300780c */ /* 0x000fe40003f84270 */
[----:B------:R-:W-:Y:S01]  /*4040*/  F2FP.BF16.F32.PACK_AB R42, RZ, R42 ;  /* 0x0000002aff2a723e */ /* 0x000fe200000010ff */
[----:B------:R-:W-:Y:S01]  /*4050*/  @P5 STG.E.U16 desc[UR36][R4.64+0x42], R41 ;  /* 0x0000422904005986 */ /* 0x000fe2000c101524 */
[----:B------:R-:W-:-:S02]  /*4060*/  ISETP.GT.AND P5, PT, R0, RZ, P4 ;  /* 0x000000ff0000720c */ /* 0x000fc400027a4270 */
[C---:B------:R-:W-:Y:S01]  /*4070*/  ISETP.GT.AND P3, PT, R0.reuse, RZ, P0 ;  /* 0x000000ff0000720c */ /* 0x040fe20000764270 */
[----:B------:R-:W-:Y:S01]  /*4080*/  @P1 STG.E.U16 desc[UR36][R6.64+0x40], R42 ;  /* 0x0000402a06001986 */ /* 0x000fe2000c101524 */
[----:B------:R-:W-:Y:S02]  /*4090*/  F2FP.BF16.F32.PACK_AB R43, RZ, R43 ;  /* 0x0000002bff2b723e */ /* 0x000fe400000010ff */
[----:B------:R-:W-:Y:S02]  /*40a0*/  F2FP.BF16.F32.PACK_AB R44, RZ, R44 ;  /* 0x0000002cff2c723e */ /* 0x000fe400000010ff */
[C---:B------:R-:W-:Y:S01]  /*40b0*/  ISETP.GT.AND P4, PT, R0.reuse, 0x8, P4 ;  /* 0x000000080000780c */ /* 0x040fe20002784270 */
[----:B------:R-:W-:Y:S01]  /*40c0*/  @P2 STG.E.U16 desc[UR36][R6.64+0x42], R43 ;  /* 0x0000422b06002986 */ /* 0x000fe2000c101524 */
[----:B------:R-:W-:Y:S02]  /*40d0*/  F2FP.BF16.F32.PACK_AB R45, RZ, R45 ;  /* 0x0000002dff2d723e */ /* 0x000fe400000010ff */
[----:B------:R-:W-:Y:S01]  /*40e0*/  ISETP.GT.AND P2, PT, R3, 0x31, PT ;  /* 0x000000310300780c */ /* 0x000fe20003f44270 */
[----:B------:R-:W-:Y:S01]  /*40f0*/  @P5 STG.E.U16 desc[UR36][R4.64+0x50], R44 ;  /* 0x0000502c04005986 */ /* 0x000fe2000c101524 */
[----:B------:R-:W-:-:S02]  /*4100*/  ISETP.GT.AND P5, PT, R0, 0x8, P0 ;  /* 0x000000080000780c */ /* 0x000fc400007a4270 */
[C---:B------:R-:W-:Y:S01]  /*4110*/  ISETP.GT.AND P1, PT, R3.reuse, 0x38, PT ;  /* 0x000000380300780c */ /* 0x040fe20003f24270 */
[----:B------:R-:W-:Y:S01]  /*4120*/  @P3 STG.E.U16 desc[UR36][R4.64+0x52], R45 ;  /* 0x0000522d04003986 */ /* 0x000fe2000c101524 */
[C---:B------:R-:W-:Y:S02]  /*4130*/  ISETP.GT.AND P3, PT, R3.reuse, 0x30, PT ;  /* 0x000000300300780c */ /* 0x040fe40003f64270 */
[----:B------:R-:W-:Y:S01]  /*4140*/  ISETP.GT.AND P0, PT, R3, 0x39, PT ;  /* 0x000000390300780c */ /* 0x000fe20003f04270 */
[----:B------:R-:W-:Y:S01]  /*4150*/  @P4 IMAD.MOV.U32 R2, RZ, RZ, R6 ;  /* 0x000000ffff024224 */ /* 0x000fe200078e0006 */
[----:B------:R-:W-:Y:S01]  /*4160*/  F2FP.BF16.F32.PACK_AB R46, RZ, R46 ;  /* 0x0000002eff2e723e */ /* 0x000fe200000010ff */
[----:B------:R-:W-:Y:S01]  /*4170*/  @P4 IMAD.MOV.U32 R3, RZ, RZ, R7 ;  /* 0x000000ffff034224 */ /* 0x000fe200078e0007 */
[----:B------:R-:W-:Y:S02]  /*4180*/  F2FP.BF16.F32.PACK_AB R47, RZ, R47 ;  /* 0x0000002fff2f723e */ /* 0x000fe400000010ff */
[----:B------:R-:W-:-:S02]  /*4190*/  F2FP.BF16.F32.PACK_AB R48, RZ, R48 ;  /* 0x00000030ff30723e */ /* 0x000fc400000010ff */
[----:B------:R1:W-:Y:S01]  /*41a0*/  @P4 STG.E.U16 desc[UR36][R2.64+0x50], R46 ;  /* 0x0000502e02004986 */ /* 0x0003e2000c101524 */
[C---:B------:R-:W-:Y:S02]  /*41b0*/  ISETP.GT.AND P4, PT, R0.reuse, RZ, P2 ;  /* 0x000000ff0000720c */ /* 0x040fe40001784270 */
[----:B------:R-:W-:Y:S02]  /*41c0*/  F2FP.BF16.F32.PACK_AB R49, RZ, R49 ;  /* 0x00000031ff31723e */ /* 0x000fe400000010ff */
[----:B------:R-:W-:Y:S02]  /*41d0*/  ISETP.GT.AND P2, PT, R0, 0x8, P2 ;  /* 0x000000080000780c */ /* 0x000fe40001744270 */
[----:B------:R-:W-:Y:S02]  /*41e0*/  F2FP.BF16.F32.PACK_AB R50, RZ, R50 ;  /* 0x00000032ff32723e */ /* 0x000fe400000010ff */
[----:B------:R-:W-:Y:S02]  /*41f0*/  F2FP.BF16.F32.PACK_AB R51, RZ, R51 ;  /* 0x00000033ff33723e */ /* 0x000fe400000010ff */
[----:B------:R-:W-:Y:S01]  /*4200*/  F2FP.BF16.F32.PACK_AB R52, RZ, R52 ;  /* 0x00000034ff34723e */ /* 0x000fe200000010ff */
[----:B-1----:R-:W-:Y:S01]  /*4210*/  @P5 IMAD.MOV.U32 R2, RZ, RZ, R6 ;  /* 0x000000ffff025224 */ /* 0x002fe200078e0006 */
[----:B------:R-:W-:Y:S01]  /*4220*/  F2FP.BF16.F32.PACK_AB R53, RZ, R53 ;  /* 0x00000035ff35723e */ /* 0x000fe200000010ff */
[----:B------:R-:W-:Y:S01]  /*4230*/  @P5 IMAD.MOV.U32 R3, RZ, RZ, R7 ;  /* 0x000000ffff035224 */ /* 0x000fe200078e0007 */
[----:B------:R-:W-:-:S02]  /*4240*/  F2FP.BF16.F32.PACK_AB R54, RZ, R54 ;  /* 0x00000036ff36723e */ /* 0x000fc400000010ff */
[----:B------:R-:W-:Y:S02]  /*4250*/  F2FP.BF16.F32.PACK_AB R55, RZ, R55 ;  /* 0x00000037ff37723e */ /* 0x000fe400000010ff */
[----:B------:R1:W-:Y:S01]  /*4260*/  @P5 STG.E.U16 desc[UR36][R2.64+0x52], R47 ;  /* 0x0000522f02005986 */ /* 0x0003e2000c101524 */
[C---:B------:R-:W-:Y:S02]  /*4270*/  ISETP.GT.AND P5, PT, R0.reuse, RZ, P3 ;  /* 0x000000ff0000720c */ /* 0x040fe40001fa4270 */
[----:B------:R-:W-:-:S11]  /*4280*/  ISETP.GT.AND P3, PT, R0, 0x8, P3 ;  /* 0x000000080000780c */ /* 0x000fd60001f64270 */
[----:B-1----:R-:W-:Y:S02]  /*4290*/  @P5 IMAD.MOV.U32 R2, RZ, RZ, R4 ;  /* 0x000000ffff025224 */ /* 0x002fe400078e0004 */
[----:B------:R-:W-:-:S05]  /*42a0*/  @P5 IMAD.MOV.U32 R3, RZ, RZ, R5 ;  /* 0x000000ffff035224 */ /* 0x000fca00078e0005 */
[----:B------:R1:W-:Y:S01]  /*42b0*/  @P5 STG.E.U16 desc[UR36][R2.64+0x60], R48 ;  /* 0x0000603002005986 */ /* 0x0003e2000c101524 */
[C---:B------:R-:W-:Y:S02]  /*42c0*/  ISETP.GT.AND P5, PT, R0.reuse, RZ, P0 ;  /* 0x000000ff0000720c */ /* 0x040fe400007a4270 */
[----:B------:R-:W-:Y:S01]  /*42d0*/  ISETP.GT.AND P0, PT, R0, 0x8, P0 ;  /* 0x000000080000780c */ /* 0x000fe20000704270 */
[----:B-1----:R-:W-:Y:S02]  /*42e0*/  @P4 IMAD.MOV.U32 R2, RZ, RZ, R4 ;  /* 0x000000ffff024224 */ /* 0x002fe400078e0004 */
[----:B------:R-:W-:-:S05]  /*42f0*/  @P4 IMAD.MOV.U32 R3, RZ, RZ, R5 ;  /* 0x000000ffff034224 */ /* 0x000fca00078e0005 */
[----:B------:R1:W-:Y:S01]  /*4300*/  @P4 STG.E.U16 desc[UR36][R2.64+0x62], R49 ;  /* 0x0000623102004986 */ /* 0x0003e2000c101524 */
[C---:B------:R-:W-:Y:S02]  /*4310*/  ISETP.GT.AND P4, PT, R0.reuse, RZ, P1 ;  /* 0x000000ff0000720c */ /* 0x040fe40000f84270 */
[----:B------:R-:W-:Y:S01]  /*4320*/  ISETP.GT.AND P1, PT, R0, 0x8, P1 ;  /* 0x000000080000780c */ /* 0x000fe20000f24270 */
[----:B-1----:R-:W-:Y:S02]  /*4330*/  @P3 IMAD.MOV.U32 R2, RZ, RZ, R6 ;  /* 0x000000ffff023224 */ /* 0x002fe400078e0006 */
[----:B------:R-:W-:-:S05]  /*4340*/  @P3 IMAD.MOV.U32 R3, RZ, RZ, R7 ;  /* 0x000000ffff033224 */ /* 0x000fca00078e0007 */
[----:B------:R1:W-:Y:S02]  /*4350*/  @P3 STG.E.U16 desc[UR36][R2.64+0x60], R50 ;  /* 0x0000603202003986 */ /* 0x0003e4000c101524 */
[----:B-1----:R-:W-:Y:S02]  /*4360*/  @P2 IMAD.MOV.U32 R2, RZ, RZ, R6 ;  /* 0x000000ffff022224 */ /* 0x002fe400078e0006 */
[----:B------:R-:W-:-:S05]  /*4370*/  @P2 IMAD.MOV.U32 R3, RZ, RZ, R7 ;  /* 0x000000ffff032224 */ /* 0x000fca00078e0007 */
[----:B------:R1:W-:Y:S02]  /*4380*/  @P2 STG.E.U16 desc[UR36][R2.64+0x62], R51 ;  /* 0x0000623302002986 */ /* 0x0003e4000c101524 */
[----:B-1----:R-:W-:Y:S02]  /*4390*/  @P4 IMAD.MOV.U32 R2, RZ, RZ, R4 ;  /* 0x000000ffff024224 */ /* 0x002fe400078e0004 */
[----:B------:R-:W-:-:S05]  /*43a0*/  @P4 IMAD.MOV.U32 R3, RZ, RZ, R5 ;  /* 0x000000ffff034224 */ /* 0x000fca00078e0005 */
[----:B------:R1:W-:Y:S04]  /*43b0*/  @P4 STG.E.U16 desc[UR36][R2.64+0x70], R52 ;  /* 0x0000703402004986 */ /* 0x0003e8000c101524 */
[----:B------:R2:W-:Y:S01]  /*43c0*/  @P5 STG.E.U16 desc[UR36][R4.64+0x72], R53 ;  /* 0x0000723504005986 */ /* 0x0005e2000c101524 */
[----:B-1----:R-:W-:Y:S02]  /*43d0*/  @P1 IMAD.MOV.U32 R2, RZ, RZ, R6 ;  /* 0x000000ffff021224 */ /* 0x002fe400078e0006 */
[----:B------:R-:W-:-:S05]  /*43e0*/  @P1 IMAD.MOV.U32 R3, RZ, RZ, R7 ;  /* 0x000000ffff031224 */ /* 0x000fca00078e0007 */
[----:B------:R2:W-:Y:S04]  /*43f0*/  @P1 STG.E.U16 desc[UR36][R2.64+0x70], R54 ;  /* 0x0000703602001986 */ /* 0x0005e8000c101524 */
[----:B------:R2:W-:Y:S02]  /*4400*/  @P0 STG.E.U16 desc[UR36][R6.64+0x72], R55 ;  /* 0x0000723706000986 */ /* 0x0005e4000c101524 */
.L_x_95:
[----:B------:R-:W-:Y:S05]  /*4410*/  BSYNC B0 ;  /* 0x0000000000007941 */ /* 0x000fea0003800000 */
.L_x_33:
[----:B0-2---:R-:W2:Y:S01]  /*4420*/  LDL.64 R2, [R1] ;  /* 0x0000000001027983 */ /* 0x005ea20000100a00 */
[----:B------:R-:W-:Y:S01]  /*4430*/  ULDC.64 UR4, c[0x0][0x650] ;  /* 0x0001940000047ab9 */ /* 0x000fe20000000a00 */
[----:B------:R0:W-:Y:S01]  /*4440*/  SYNCS.ARRIVE.TRANS64.A1T0 RZ, [R64+UR47], RZ ;  /* 0x000000ff40ff79a7 */ /* 0x0001e2000810002f */
[----:B------:R-:W-:Y:S01]  /*4450*/  PRMT R0, RZ, 0x7610, R0 ;  /* 0x00007610ff007816 */ /* 0x000fe20000000000 */
[----:B-----5:R-:W-:Y:S02]  /*4460*/  IMAD.MOV.U32 R19, RZ, RZ, -0x1 ;  /* 0xffffffffff137424 */ /* 0x020fe400078e00ff */
[----:B------:R-:W-:Y:S01]  /*4470*/  IMAD.MOV.U32 R22, RZ, RZ, -0x1 ;  /* 0xffffffffff167424 */ /* 0x000fe200078e00ff */
[----:B--2---:R-:W-:-:S04]  /*4480*/  LEA R18, P0, R2, R18, 0x1 ;  /* 0x0000001202127211 */ /* 0x004fc800078008ff */
[----:B------:R-:W-:Y:S01]  /*4490*/  LEA.HI.X R17, R2, R17, R23, 0x1, P0 ;  /* 0x0000001102117211 */ /* 0x000fe200000f0c17 */
[----:B------:R-:W-:Y:S01]  /*44a0*/  IMAD.MOV.U32 R2, RZ, RZ, -0x1 ;  /* 0xffffffffff027424 */ /* 0x000fe200078e00ff */
[----:B------:R-:W-:-:S04]  /*44b0*/  ISETP.GE.U32.AND P0, PT, R18, UR4, PT ;  /* 0x0000000412007c0c */ /* 0x000fc8000bf06070 */
[----:B------:R-:W-:-:S13]  /*44c0*/  ISETP.GE.U32.AND.EX P0, PT, R17, UR5, PT, P0 ;  /* 0x0000000511007c0c */ /* 0x000fda000bf06100 */
[----:B0-----:R-:W-:Y:S05]  /*44d0*/  @P0 BRA `(.L_x_96) ;  /* 0x0000000400700947 */ /* 0x001fea0003800000 */
[----:B-1----:R-:W0:Y:S01]  /*44e0*/  S2R R10, SR_CTAID.X ;  /* 0x00000000000a7919 */ /* 0x002e220000002500 */
[----:B---34-:R-:W1:Y:S01]  /*44f0*/  LDC.64 R8, c[0x0][0x628] ;  /* 0x00018a00ff087b82 */ /* 0x018e620000000a00 */
[----:B------:R-:W-:Y:S01]  /*4500*/  ULDC UR4, c[0x0][0x150] ;  /* 0x0000540000047ab9 */ /* 0x000fe20000000800 */
[----:B------:R-:W-:Y:S01]  /*4510*/  IMAD.MOV.U32 R6, RZ, RZ, R18 ;  /* 0x000000ffff067224 */ /* 0x000fe200078e0012 */
[----:B------:R-:W2:Y:S01]  /*4520*/  S2R R20, SR_CTAID.Y ;  /* 0x0000000000147919 */ /* 0x000ea20000002600 */
[----:B------:R-:W-:-:S04]  /*4530*/  IMAD.MOV.U32 R7, RZ, RZ, R17 ;  /* 0x000000ffff077224 */ /* 0x000fc800078e0011 */
[----:B------:R-:W3:Y:S08]  /*4540*/  LDC R15, c[0x0][0x144] ;  /* 0x00005100ff0f7b82 */ /* 0x000ef00000000800 */
[----:B------:R-:W4:Y:S08]  /*4550*/  LDC R0, c[0x0][0x630] ;  /* 0x00018c00ff007b82 */ /* 0x000f300000000800 */
[----:B------:R-:W2:Y:S01]  /*4560*/  LDC.64 R12, c[0x0][0x620] ;  /* 0x00018800ff0c7b82 */ /* 0x000ea20000000a00 */
[----:B-1----:R-:W-:-:S04]  /*4570*/  ISETP.NE.U32.AND P0, PT, R8, RZ, PT ;  /* 0x000000ff0800720c */ /* 0x002fc80003f05070 */
[----:B------:R-:W-:Y:S02]  /*4580*/  ISETP.NE.AND.EX P0, PT, R9, RZ, PT, P0 ;  /* 0x000000ff0900720c */ /* 0x000fe40003f05300 */
[----:B0-----:R-:W-:-:S05]  /*4590*/  I2FP.F32.U32 R2, R10 ;  /* 0x0000000a00027245 */ /* 0x001fca0000201000 */
[----:B------:R-:W-:-:S04]  /*45a0*/  FMUL R2, R2, UR4 ;  /* 0x0000000402027c20 */ /* 0x000fc80008400000 */
[----:B------:R0:W1:Y:S02]  /*45b0*/  F2I.U32.TRUNC.NTZ R14, R2 ;  /* 0x00000002000e7305 */ /* 0x000064000020f000 */
[----:B---34-:R-:W-:Y:S05]  /*45c0*/  @!P0 BRA `(.L_x_97) ;  /* 0x0000000000288947 */ /* 0x018fea0003800000 */
[----:B------:R-:W3:Y:S02]  /*45d0*/  LDC R3, c[0x0][0x634] ;  /* 0x00018d00ff037b82 */ /* 0x000ee40000000800 */
[----:B---3--:R-:W-:-:S05]  /*45e0*/  IADD3 R7, P0, R18, R3, RZ ;  /* 0x0000000312077210 */ /* 0x008fca0007f1e0ff */
[----:B------:R-:W-:-:S04]  /*45f0*/  IMAD.X R11, RZ, RZ, R17, P0 ;  /* 0x000000ffff0b7224 */ /* 0x000fc800000e0611 */
[----:B0-----:R-:W-:-:S04]  /*4600*/  IMAD.WIDE.U32 R2, R11, R8, RZ ;  /* 0x000000080b027225 */ /* 0x001fc800078e00ff */
[----:B------:R-:W-:-:S04]  /*4610*/  IMAD.WIDE.U32 R4, P0, R7, R9, R2 ;  /* 0x0000000907047225 */ /* 0x000fc80007800002 */
[----:B------:R-:W-:-:S04]  /*4620*/  IMAD.WIDE.U32 R2, R7, R8, RZ ;  /* 0x0000000807027225 */ /* 0x000fc800078e00ff */
[----:B------:R-:W-:Y:S01]  /*4630*/  IMAD.X R7, RZ, RZ, RZ, P0 ;  /* 0x000000ffff077224 */ /* 0x000fe200000e06ff */
[----:B------:R-:W-:Y:S01]  /*4640*/  IADD3 RZ, P0, R3, R4, RZ ;  /* 0x0000000403ff7210 */ /* 0x000fe20007f1e0ff */
[----:B------:R-:W-:-:S04]  /*4650*/  IMAD.MOV.U32 R6, RZ, RZ, R5 ;  /* 0x000000ffff067224 */ /* 0x000fc800078e0005 */
[----:B------:R-:W-:-:S08]  /*4660*/  IMAD.WIDE.U32.X R6, R11, R9, R6, P0 ;  /* 0x000000090b067225 */ /* 0x000fd000000e0406 */
.L_x_97:
[----:B------:R-:W3:Y:S01]  /*4670*/  LDC.64 R26, c[0x0][0x640] ;  /* 0x00019000ff1a7b82 */ /* 0x000ee20000000a00 */
[-C--:B------:R-:W-:Y:S01]  /*4680*/  SHF.R.U64 R11, R6, R0.reuse, R7 ;  /* 0x00000000060b7219 */ /* 0x080fe20000001207 */
[----:B------:R-:W-:Y:S01]  /*4690*/  IMAD.MOV.U32 R19, RZ, RZ, R17 ;  /* 0x000000ffff137224 */ /* 0x000fe200078e0011 */
[----:B------:R-:W-:Y:S01]  /*46a0*/  SHF.R.U32.HI R0, RZ, R0, R7 ;  /* 0x00000000ff007219 */ /* 0x000fe20000011607 */
[----:B-1----:R-:W-:Y:S01]  /*46b0*/  IMAD.MOV R14, RZ, RZ, -R14 ;  /* 0x000000ffff0e7224 */ /* 0x002fe200078e0a0e */
[----:B------:R-:W-:Y:S01]  /*46c0*/  IADD3 R5, P0, RZ, -R11, RZ ;  /* 0x8000000bff057210 */ /* 0x000fe20007f1e0ff */
[----:B------:R-:W-:Y:S01]  /*46d0*/  ULDC UR4, c[0x0][0x154] ;  /* 0x0000550000047ab9 */ /* 0x000fe20000000800 */
[----:B------:R-:W-:Y:S01]  /*46e0*/  IMAD.MOV.U32 R7, RZ, RZ, 0x1 ;  /* 0x00000001ff077424 */ /* 0x000fe200078e00ff */
[----:B------:R-:W1:Y:S01]  /*46f0*/  LDC R4, c[0x0][0x618] ;  /* 0x00018600ff047b82 */ /* 0x000e620000000800 */
[----:B------:R-:W-:Y:S02]  /*4700*/  IMAD R22, R15, R14, R10 ;  /* 0x0000000e0f167224 */ /* 0x000fe400078e020a */
[----:B------:R-:W-:-:S04]  /*4710*/  IMAD.X R3, RZ, RZ, ~R0, P0 ;  /* 0x000000ffff037224 */ /* 0x000fc800000e0e00 */
[-C--:B--2---:R-:W-:Y:S01]  /*4720*/  IMAD R0, R3, R12.reuse, RZ ;  /* 0x0000000c03007224 */ /* 0x084fe200078e02ff */
[----:B------:R-:W2:Y:S01]  /*4730*/  LDC R6, c[0x0][0x608] ;  /* 0x00018200ff067b82 */ /* 0x000ea20000000800 */
[----:B0-----:R-:W-:-:S04]  /*4740*/  IMAD.WIDE.U32 R2, R5, R12, R18 ;  /* 0x0000000c05027225 */ /* 0x001fc800078e0012 */
[----:B------:R-:W-:Y:S01]  /*4750*/  IMAD R5, R5, R13, R0 ;  /* 0x0000000d05057224 */ /* 0x000fe200078e0200 */
[----:B------:R-:W-:Y:S02]  /*4760*/  I2FP.F32.U32 R0, R20 ;  /* 0x0000001400007245 */ /* 0x000fe40000201000 */
[----:B------:R-:W0:Y:S01]  /*4770*/  LDC R24, c[0x0][0x658] ;  /* 0x00019600ff187b82 */ /* 0x000e220000000800 */
[----:B------:R-:W-:Y:S01]  /*4780*/  IMAD.IADD R3, R3, 0x1, R5 ;  /* 0x0000000103037824 */ /* 0x000fe200078e0205 */
[----:B---3--:R-:W-:Y:S01]  /*4790*/  ISETP.NE.U32.AND P0, PT, R26, RZ, PT ;  /* 0x000000ff1a00720c */ /* 0x008fe20003f05070 */
[----:B------:R-:W-:Y:S01]  /*47a0*/  FMUL R0, R0, UR4 ;  /* 0x0000000400007c20 */ /* 0x000fe20008400000 */
[----:B------:R-:W-:Y:S02]  /*47b0*/  IMAD.MOV.U32 R5, RZ, RZ, -0x1 ;  /* 0xffffffffff057424 */ /* 0x000fe400078e00ff */
[----:B------:R-:W-:Y:S01]  /*47c0*/  ISETP.NE.AND.EX P0, PT, R27, RZ, PT, P0 ;  /* 0x000000ff1b00720c */ /* 0x000fe20003f05300 */
[----:B------:R3:W4:Y:S01]  /*47d0*/  F2I.U32.TRUNC.NTZ R12, R0 ;  /* 0x00000000000c7305 */ /* 0x000722000020f000 */
[----:B------:R-:W3:Y:S01]  /*47e0*/  LDC R15, c[0x0][0x148] ;  /* 0x00005200ff0f7b82 */ /* 0x000ee20000000800 */
[----:B-1----:R-:W-:-:S02]  /*47f0*/  SHF.R.U64 R10, R2, R4, R3 ;  /* 0x00000004020a7219 */ /* 0x002fc40000001203 */
[----:B------:R-:W-:-:S05]  /*4800*/  SHF.R.U32.HI R3, RZ, R4, R3 ;  /* 0x00000004ff037219 */ /* 0x000fca0000011603 */
[----:B------:R-:W1:Y:S01]  /*4810*/  LDC R14, c[0x0][0x600] ;  /* 0x00018000ff0e7b82 */ /* 0x000e620000000800 */
[-CC-:B--2---:R-:W-:Y:S02]  /*4820*/  SHF.R.U64 R8, R10, R6.reuse, R3.reuse ;  /* 0x000000060a087219 */ /* 0x184fe40000001203 */
[----:B------:R-:W-:-:S05]  /*4830*/  SHF.R.U32.HI R3, RZ, R6, R3 ;  /* 0x00000006ff037219 */ /* 0x000fca0000011603 */
[----:B------:R-:W2:Y:S01]  /*4840*/  LDC R21, c[0x0][0x648] ;  /* 0x00019200ff157b82 */ /* 0x000ea20000000800 */
[-CC-:B0-----:R-:W-:Y:S02]  /*4850*/  SHF.R.U64 R13, R8, R24.reuse, R3.reuse ;  /* 0x00000018080d7219 */ /* 0x181fe40000001203 */
[-C--:B------:R-:W-:Y:S02]  /*4860*/  SHF.L.U32 R5, R5, R24.reuse, RZ ;  /* 0x0000001805057219 */ /* 0x080fe400000006ff */
[-C--:B------:R-:W-:Y:S01]  /*4870*/  SHF.R.U32.HI R3, RZ, R24.reuse, R3 ;  /* 0x00000018ff037219 */ /* 0x080fe20000011603 */
[----:B------:R-:W-:Y:S01]  /*4880*/  IMAD.MOV.U32 R2, RZ, RZ, R13 ;  /* 0x000000ffff027224 */ /* 0x000fe200078e000d */
[----:B------:R-:W-:Y:S01]  /*4890*/  SHF.L.U32 R24, R7, R24, RZ ;  /* 0x0000001807187219 */ /* 0x000fe200000006ff */
[----:B------:R-:W0:Y:S01]  /*48a0*/  LDC R25, c[0x0][0x638] ;  /* 0x00018e00ff197b82 */ /* 0x000e220000000800 */
[----:B------:R-:W-:-:S07]  /*48b0*/  LOP3.LUT R19, RZ, R5, RZ, 0x33, !PT ;  /* 0x00000005ff137212 */ /* 0x000fce00078e33ff */
[----:B------:R-:W0:Y:S01]  /*48c0*/  LDC R28, c[0x0][0x610] ;  /* 0x00018400ff1c7b82 */ /* 0x000e220000000800 */
[----:B----4-:R-:W-:Y:S05]  /*48d0*/  @!P0 BRA `(.L_x_98) ;  /* 0x0000000000288947 */ /* 0x010fea0003800000 */
[----:B---3--:R-:W3:Y:S02]  /*48e0*/  LDC R0, c[0x0][0x64c] ;  /* 0x00019300ff007b82 */ /* 0x008ee40000000800 */
[----:B---3--:R-:W-:-:S05]  /*48f0*/  IADD3 R7, P0, R13, R0, RZ ;  /* 0x000000000d077210 */ /* 0x008fca0007f1e0ff */
        /* <DEDUP_REMOVED lines=8> */
.L_x_98:
[----:B------:R-:W4:Y:S01]  /*4980*/  LDC R4, c[0x0][0x65c] ;  /* 0x00019700ff047b82 */ /* 0x000f220000000800 */
[----:B--23--:R-:W-:Y:S01]  /*4990*/  SHF.R.U64 R0, R2, R21, R3 ;  /* 0x0000001502007219 */ /* 0x00cfe20000001203 */
[----:B-1----:R-:W-:Y:S01]  /*49a0*/  VIADD R3, R14, 0xffffffff ;  /* 0xffffffff0e037836 */ /* 0x002fe20000000000 */
[----:B------:R-:W-:Y:S01]  /*49b0*/  LOP3.LUT R19, R8, R19, RZ, 0xc0, !PT ;  /* 0x0000001308137212 */ /* 0x000fe200078ec0ff */
[----:B------:R-:W-:Y:S02]  /*49c0*/  IMAD.MOV R12, RZ, RZ, -R12 ;  /* 0x000000ffff0c7224 */ /* 0x000fe400078e0a0c */
[----:B------:R-:W-:Y:S01]  /*49d0*/  IMAD.MOV R2, RZ, RZ, -R0 ;  /* 0x000000ffff027224 */ /* 0x000fe200078e0a00 */
[----:B------:R-:W-:Y:S01]  /*49e0*/  LOP3.LUT R3, R10, R3, RZ, 0xc0, !PT ;  /* 0x000000030a037212 */ /* 0x000fe200078ec0ff */
[----:B------:R-:W-:Y:S02]  /*49f0*/  IMAD R19, R24, R0, R19 ;  /* 0x0000000018137224 */ /* 0x000fe400078e0213 */
[----:B0-----:R-:W-:-:S04]  /*4a00*/  IMAD R0, R2, R25, R13 ;  /* 0x0000001902007224 */ /* 0x001fc800078e020d */
[----:B------:R-:W-:Y:S01]  /*4a10*/  IMAD R2, R0, R14, R3 ;  /* 0x0000000e00027224 */ /* 0x000fe200078e0203 */
[----:B----4-:R-:W-:Y:S01]  /*4a20*/  ISETP.NE.AND P0, PT, R4, 0x1, PT ;  /* 0x000000010400780c */ /* 0x010fe20003f05270 */
[----:B------:R-:W-:-:S05]  /*4a30*/  IMAD.MOV.U32 R4, RZ, RZ, 0x1 ;  /* 0x00000001ff047424 */ /* 0x000fca00078e00ff */
[----:B------:R-:W-:-:S07]  /*4a40*/  PRMT R0, R4, 0x7610, R0 ;  /* 0x0000761004007816 */ /* 0x000fce0000000000 */
[----:B------:R-:W-:-:S04]  /*4a50*/  @P0 IMAD R22, R15, R12, R20 ;  /* 0x0000000c0f160224 */ /* 0x000fc800078e0214 */
[----:B------:R-:W-:-:S05]  /*4a60*/  IMAD R19, R19, R28, R22 ;  /* 0x0000001c13137224 */ /* 0x000fca00078e0216 */
[----:B------:R-:W-:Y:S02]  /*4a70*/  SEL R22, R2, R19, !P0 ;  /* 0x0000001302167207 */ /* 0x000fe40004000000 */
[----:B------:R-:W-:Y:S01]  /*4a80*/  SEL R19, R19, R2, !P0 ;  /* 0x0000000213137207 */ /* 0x000fe20004000000 */
[----:B------:R-:W-:-:S07]  /*4a90*/  IMAD.MOV.U32 R2, RZ, RZ, R11 ;  /* 0x000000ffff027224 */ /* 0x000fce00078e000b */
.L_x_96:
[----:B------:R-:W-:Y:S02]  /*4aa0*/  LOP3.LUT P0, RZ, R0, 0xff, RZ, 0xc0, !PT ;  /* 0x000000ff00ff7812 */ /* 0x000fe4000780c0ff */
[----:B------:R-:W-:-:S11]  /*4ab0*/  LOP3.LUT R71, R71, 0x1, RZ, 0x3c, !PT ;  /* 0x0000000147477812 */ /* 0x000fd600078e3cff */
[----:B------:R-:W-:Y:S05]  /*4ac0*/  @P0 BRA `(.L_x_99) ;  /* 0xffffffcc00440947 */ /* 0x000fea000383ffff */
[----:B------:R-:W-:Y:S05]  /*4ad0*/  EXIT ;  /* 0x000000000000794d */ /* 0x000fea0003800000 */
.L_x_14:
[----:B------:R-:W-:-:S08]  /*4ae0*/  ISETP.NE.AND P0, PT, R0, RZ, PT ;  /* 0x000000ff0000720c */ /* 0x000fd00003f05270 */
[----:B0-----:R-:W0:-:S00]  /*4af0*/  USETMAXREG.DEALLOC.CTAPOOL 0x28 ;  /* 0x00000028000079c8 */ /* 0x001e0000080e0500 */
[----:B------:R-:W-:Y:S05]  /*4b00*/  @P0 EXIT ;  /* 0x000000000000094d */ /* 0x000fea0003800000 */
[----:B0-----:R-:W-:Y:S01]  /*4b10*/  LOP3.LUT P0, RZ, R8, 0xff, RZ, 0xc0, !PT ;  /* 0x000000ff08ff7812 */ /* 0x001fe2000780c0ff */
[----:B------:R-:W-:Y:S02]  /*4b20*/  IMAD.MOV.U32 R0, RZ, RZ, 0x1 ;  /* 0x00000001ff007424 */ /* 0x000fe400078e00ff */
[----:B------:R-:W-:-:S10]  /*4b30*/  IMAD.MOV.U32 R6, RZ, RZ, RZ ;  /* 0x000000ffff067224 */ /* 0x000fd400078e00ff */
[----:B------:R-:W-:Y:S05]  /*4b40*/  @!P0 BRA `(.L_x_100) ;  /* 0x0000000c00148947 */ /* 0x000fea0003800000 */
[----:B------:R-:W-:Y:S01]  /*4b50*/  LOP3.LUT P0, RZ, R4, 0x1f, RZ, 0xc0, !PT ;  /* 0x0000001f04ff7812 */ /* 0x000fe2000780c0ff */
[----:B------:R-:W-:Y:S01]  /*4b60*/  ULDC UR5, c[0x0][0x658] ;  /* 0x0001960000057ab9 */ /* 0x000fe20000000800 */
[----:B------:R-:W-:Y:S01]  /*4b70*/  UMOV UR6, 0xffffffff ;  /* 0xffffffff00067882 */ /* 0x000fe20000000000 */
[----:B------:R-:W-:Y:S01]  /*4b80*/  BSSY B0, `(.L_x_100) ;  /* 0x00000c1000007945 */ /* 0x000fe20003800000 */
[----:B------:R-:W-:Y:S01]  /*4b90*/  USHF.L.U32 UR6, UR6, UR5, URZ ;  /* 0x0000000506067299 */ /* 0x000fe2000800063f */
[C---:B------:R-:W-:Y:S01]  /*4ba0*/  ISETP.NE.AND P2, PT, R3.reuse, RZ, PT ;  /* 0x000000ff0300720c */ /* 0x040fe20003f45270 */
[----:B------:R-:W-:Y:S01]  /*4bb0*/  IMAD.MOV.U32 R8, RZ, RZ, 0x1 ;  /* 0x00000001ff087424 */ /* 0x000fe200078e00ff */
[----:B------:R-:W-:Y:S01]  /*4bc0*/  ISETP.NE.OR P0, PT, R3, RZ, !P0 ;  /* 0x000000ff0300720c */ /* 0x000fe20004705670 */
[----:B------:R-:W-:Y:S01]  /*4bd0*/  IMAD.MOV.U32 R0, RZ, RZ, 0x1 ;  /* 0x00000001ff007424 */ /* 0x000fe200078e00ff */
[----:B------:R-:W-:Y:S01]  /*4be0*/  LOP3.LUT R7, R16, 0x2, RZ, 0xfc, !PT ;  /* 0x0000000210077812 */ /* 0x000fe200078efcff */
[----:B------:R-:W-:Y:S01]  /*4bf0*/  IMAD.MOV.U32 R6, RZ, RZ, RZ ;  /* 0x000000ffff067224 */ /* 0x000fe200078e00ff */
[----:B------:R-:W-:Y:S01]  /*4c00*/  ULDC UR4, c[0x0][0x600] ;  /* 0x0001800000047ab9 */ /* 0x000fe20000000800 */
[----:B------:R-:W-:Y:S01]  /*4c10*/  UMOV UR7, 0x1 ;  /* 0x0000000100077882 */ /* 0x000fe20000000000 */
[----:B------:R-:W-:-:S02]  /*4c20*/  UIADD3 UR19, UR40, 0x1, URZ ;  /* 0x0000000128137890 */ /* 0x000fc4000fffe03f */
[----:B------:R-:W-:Y:S02]  /*4c30*/  UIADD3 UR15, UR4, -0x1, URZ ;  /* 0xffffffff040f7890 */ /* 0x000fe4000fffe03f */
[----:B------:R-:W-:Y:S02]  /*4c40*/  USHF.L.U32 UR17, UR7, UR5, URZ ;  /* 0x0000000507117299 */ /* 0x000fe4000800063f */
[----:B------:R-:W-:Y:S01]  /*4c50*/  ULOP3.LUT UR16, URZ, UR6, URZ, 0x33, !UPT ;  /* 0x000000063f107292 */ /* 0x000fe2000f8e333f */
[----:B------:R-:W-:-:S11]  /*4c60*/  ULDC.64 UR20, c[0x0][0x198] ;  /* 0x0000660000147ab9 */ /* 0x000fd60000000a00 */
.L_x_112:
[----:B------:R-:W-:-:S03]  /*4c70*/  UMOV UR4, 0xffffffff ;  /* 0xffffffff00047882 */ /* 0x000fc60000000000 */
[----:B------:R-:W-:Y:S05]  /*4c80*/  BRA.DIV UR4, `(.L_x_101) ;  /* 0x0000001e04387947 */ /* 0x000fea000b800000 */
[----:B------:R-:W-:-:S13]  /*4c90*/  ELECT P6, URZ, PT ;  /* 0x00000000003f782f */ /* 0x000fda00038c0000 */
.L_x_149:
[----:B------:R-:W0:Y:S01]  /*4ca0*/  LDC R3, c[0x0][0x28c] ;  /* 0x0000a300ff037b82 */ /* 0x000e220000000800 */
[----:B------:R-:W-:Y:S01]  /*4cb0*/  BSSY B1, `(.L_x_102) ;  /* 0x0000035000017945 */ /* 0x000fe20003800000 */
[----:B0-----:R-:W-:-:S13]  /*4cc0*/  ISETP.LT.OR P6, PT, R3, 0x1, !P6 ;  /* 0x000000010300780c */ /* 0x001fda00077c1670 */
[----:B------:R-:W-:Y:S05]  /*4cd0*/  @P6 BRA `(.L_x_103) ;  /* 0x0000000000c86947 */ /* 0x000fea0003800000 */
[----:B------:R-:W-:Y:S02]  /*4ce0*/  IMAD.SHL.U32 R22, R22, 0x40, RZ ;  /* 0x0000004016167824 */ /* 0x000fe400078e00ff */
[----:B------:R-:W-:Y:S02]  /*4cf0*/  IMAD.SHL.U32 R19, R19, 0x40, RZ ;  /* 0x0000004013137824 */ /* 0x000fe400078e00ff */
[----:B------:R-:W-:Y:S02]  /*4d00*/  IMAD.MOV.U32 R12, RZ, RZ, RZ ;  /* 0x000000ffff0c7224 */ /* 0x000fe400078e00ff */
[----:B------:R-:W-:Y:S02]  /*4d10*/  IMAD.U32 R13, RZ, RZ, UR19 ;  /* 0x00000013ff0d7e24 */ /* 0x000fe4000f8e00ff */
[----:B------:R-:W-:Y:S02]  /*4d20*/  IMAD.MOV.U32 R3, RZ, RZ, R0 ;  /* 0x000000ffff037224 */ /* 0x000fe400078e0000 */
[----:B------:R-:W-:-:S07]  /*4d30*/  IMAD.MOV.U32 R4, RZ, RZ, R6 ;  /* 0x000000ffff047224 */ /* 0x000fce00078e0006 */
.L_x_107:
[----:B------:R-:W0:Y:S01]  /*4d40*/  S2R R10, SR_CgaCtaId ;  /* 0x00000000000a7919 */ /* 0x000e220000008800 */
[----:B------:R-:W-:Y:S01]  /*4d50*/  MOV R5, 0x400 ;  /* 0x0000040000057802 */ /* 0x000fe20000000f00 */
[----:B------:R-:W1:Y:S03]  /*4d60*/  @!P2 LDC R9, c[0x0][0x500] ;  /* 0x00014000ff09ab82 */ /* 0x000e660000000800 */
[----:B0-----:R-:W-:Y:S02]  /*4d70*/  LEA R11, R10, R5, 0x18 ;  /* 0x000000050a0b7211 */ /* 0x001fe400078ec0ff */
[----:B------:R-:W-:-:S03]  /*4d80*/  SHF.L.U32 R5, R3, 0x1f, RZ ;  /* 0x0000001f03057819 */ /* 0x000fc600000006ff */
[----:B------:R-:W-:-:S04]  /*4d90*/  IMAD R10, R4, 0x8, R11 ;  /* 0x00000008040a7824 */ /* 0x000fc800078e020b */
[----:B------:R-:W0:Y:S02]  /*4da0*/  SYNCS.PHASECHK.TRANS64.TRYWAIT P1, [R10+URZ+0xe0], R5 ;  /* 0x0000e0050a0075a7 */ /* 0x000e24000802017f */
[----:B01----:R-:W-:Y:S05]  /*4db0*/  @!P1 BRA `(.L_x_104) ;  /* 0x0000001c000c9947 */ /* 0x003fea0003800000 */
.L_x_150:
[----:B0-----:R-:W-:Y:S01]  /*4dc0*/  PRMT R5, R7, 0x9910, RZ ;  /* 0x0000991007057816 */ /* 0x001fe200000000ff */
[----:B------:R0:W-:Y:S03]  /*4dd0*/  @!P2 SYNCS.ARRIVE.TRANS64 RZ, [R10+URZ], R9 ;  /* 0x000000090affa9a7 */ /* 0x0001e6000800003f */
[----:B------:R-:W-:-:S13]  /*4de0*/  ISETP.NE.AND P1, PT, R5, 0x2, PT ;  /* 0x000000020500780c */ /* 0x000fda0003f25270 */
[----:B0-----:R-:W-:Y:S05]  /*4df0*/  @P1 BRA `(.L_x_105) ;  /* 0x0000000000041947 */ /* 0x001fea0003800000 */
[----:B------:R-:W-:Y:S01]  /*4e00*/  BPT.TRAP 0x1 ;  /* 0x000000040000795c */ /* 0x000fe20000300000 */
.L_x_105:
[----:B------:R-:W-:Y:S05]  /*4e10*/  @P0 BRA `(.L_x_106) ;  /* 0x0000000000040947 */ /* 0x000fea0003800000 */
[----:B------:R-:W-:Y:S01]  /*4e20*/  BPT.TRAP 0x1 ;  /* 0x000000040000795c */ /* 0x000fe20000300000 */
.L_x_106:
[----:B------:R-:W-:Y:S01]  /*4e30*/  IMAD R11, R4, 0x1000, R11 ;  /* 0x00001000040b7824 */ /* 0x000fe200078e020b */
[----:B------:R-:W-:Y:S01]  /*4e40*/  R2UR UR9, R10 ;  /* 0x000000000a0972ca */ /* 0x000fe200000e0000 */
[----:B------:R-:W-:Y:S01]  /*4e50*/  VIADD R13, R13, 0xffffffff ;  /* 0xffffffff0d0d7836 */ /* 0x000fe20000000000 */
[----:B------:R-:W-:Y:S01]  /*4e60*/  UIADD3 UR4, UP0, UR20, 0xf0, URZ ;  /* 0x000000f014047890 */ /* 0x000fe2000ff1e03f */
[----:B------:R-:W-:Y:S01]  /*4e70*/  R2UR UR11, R19 ;  /* 0x00000000130b72ca */ /* 0x000fe200000e0000 */
[----:B------:R-:W-:Y:S01]  /*4e80*/  UIADD3 UR22, UP1, UR20, 0x1f0, URZ ;  /* 0x000001f014167890 */ /* 0x000fe2000ff3e03f */
[----:B------:R-:W-:Y:S01]  /*4e90*/  R2UR UR8, R11 ;  /* 0x000000000b0872ca */ /* 0x000fe200000e0000 */
[----:B------:R-:W-:Y:S01]  /*4ea0*/  UIADD3.X UR5, URZ, UR21, URZ, UP0, !UPT ;  /* 0x000000153f057290 */ /* 0x000fe200087fe43f */
[----:B------:R-:W-:Y:S01]  /*4eb0*/  R2UR UR10, R12 ;  /* 0x000000000c0a72ca */ /* 0x000fe200000e0000 */
[----:B------:R-:W-:Y:S01]  /*4ec0*/  VIADD R4, R4, 0x1 ;  /* 0x0000000104047836 */ /* 0x000fe20000000000 */
[----:B------:R-:W-:Y:S01]  /*4ed0*/  R2UR UR12, R2 ;  /* 0x00000000020c72ca */ /* 0x000fe200000e0000 */
[----:B------:R-:W-:Y:S01]  /*4ee0*/  UIADD3.X UR23, URZ, UR21, URZ, UP1, !UPT ;  /* 0x000000153f177290 */ /* 0x000fe20008ffe43f */
[----:B------:R-:W-:Y:S01]  /*4ef0*/  R2UR UR18, R22 ;  /* 0x00000000161272ca */ /* 0x000fe200000e0000 */
[----:B------:R-:W-:Y:S01]  /*4f00*/  UMOV UR6, 0x0 ;  /* 0x0000000000067882 */ /* 0x000fe20000000000 */
[----:B------:R-:W-:Y:S01]  /*4f10*/  ISETP.GT.AND P3, PT, R13, 0x1, PT ;  /* 0x000000010d00780c */ /* 0x000fe20003f64270 */
[----:B------:R-:W-:Y:S01]  /*4f20*/  UMOV UR7, 0x10000000 ;  /* 0x1000000000077882 */ /* 0x000fe20000000000 */
[----:B------:R-:W-:Y:S01]  /*4f30*/  ISETP.NE.AND P1, PT, R4, 0x1c, PT ;  /* 0x0000001c0400780c */ /* 0x000fe20003f25270 */
[----:B------:R-:W-:-:S02]  /*4f40*/  VIADD R12, R12, 0x20 ;  /* 0x000000200c0c7836 */ /* 0x000fc40000000000 */
[----:B------:R-:W-:Y:S01]  /*4f50*/  UIADD3 UR13, UR8, 0x300, URZ ;  /* 0x00000300080d7890 */ /* 0x000fe2000fffe03f */
[----:B------:R-:W-:Y:S01]  /*4f60*/  SEL R10, RZ, 0x1, P1 ;  /* 0x00000001ff0a7807 */ /* 0x000fe20000800000 */
[----:B------:R-:W-:Y:S01]  /*4f70*/  UIADD3 UR14, UR8, 0x1c300, URZ ;  /* 0x0001c300080e7890 */ /* 0x000fe2000fffe03f */
[----:B------:R-:W-:Y:S02]  /*4f80*/  SEL R4, R4, RZ, P1 ;  /* 0x000000ff04047207 */ /* 0x000fe40000800000 */
[----:B------:R-:W-:Y:S02]  /*4f90*/  LOP3.LUT R3, R3, R10, RZ, 0x3c, !PT ;  /* 0x0000000a03037212 */ /* 0x000fe400078e3cff */
[----:B------:R-:W-:Y:S02]  /*4fa0*/  UMOV UR8, UR13 ;  /* 0x0000000d00087c82 */ /* 0x000fe40008000000 */
[----:B------:R0:W-:Y:S02]  /*4fb0*/  UTMALDG.3D [UR8], [UR4], desc[UR6] ;  /* 0x00000608040075b4 */ /* 0x0001e40008011000 */
[----:B0-----:R-:W-:Y:S01]  /*4fc0*/  UMOV UR8, UR14 ;  /* 0x0000000e00087c82 */ /* 0x001fe20008000000 */
[----:B------:R-:W-:-:S02]  /*4fd0*/  UMOV UR11, UR18 ;  /* 0x00000012000b7c82 */ /* 0x000fc40008000000 */
[----:B------:R0:W-:Y:S02]  /*4fe0*/  UTMALDG.3D [UR8], [UR22], desc[UR6] ;  /* 0x00000608160075b4 */ /* 0x0001e40008011000 */
[----:B0-----:R-:W-:Y:S05]  /*4ff0*/  @P3 BRA `(.L_x_107) ;  /* 0xfffffffc00503947 */ /* 0x001fea000383ffff */
.L_x_103:
[----:B------:R-:W-:Y:S05]  /*5000*/  BSYNC B1 ;  /* 0x0000000000017941 */ /* 0x000fea0003800000 */
.L_x_102:
[----:B------:R-:W2:Y:S01]  /*5010*/  LDL.64 R10, [R1] ;  /* 0x00000000010a7983 */ /* 0x000ea20000100a00 */
[----:B------:R-:W-:Y:S01]  /*5020*/  LOP3.LUT P4, RZ, R8, 0xff, RZ, 0xc0, !PT ;  /* 0x000000ff08ff7812 */ /* 0x000fe2000788c0ff */
[----:B------:R-:W-:Y:S01]  /*5030*/  VIADD R9, R6, UR40 ;  /* 0x0000002806097c36 */ /* 0x000fe20008000000 */
[----:B------:R-:W-:Y:S01]  /*5040*/  ULDC.64 UR4, c[0x0][0x650] ;  /* 0x0001940000047ab9 */ /* 0x000fe20000000a00 */
[----:B------:R-:W-:Y:S01]  /*5050*/  IMAD.U32 R4, RZ, RZ, UR40 ;  /* 0x00000028ff047e24 */ /* 0x000fe2000f8e00ff */
[----:B------:R-:W-:Y:S01]  /*5060*/  UISETP.GE.U32.AND UP0, UPT, UR40, 0x1c, UPT ;  /* 0x0000001c2800788c */ /* 0x000fe2000bf06070 */
[----:B------:R-:W-:Y:S01]  /*5070*/  BSSY B1, `(.L_x_108) ;  /* 0x000006f000017945 */ /* 0x000fe20003800000 */
[----:B------:R-:W-:Y:S01]  /*5080*/  ISETP.GT.U32.AND P1, PT, R9, 0x1b, PT ;  /* 0x0000001b0900780c */ /* 0x000fe20003f24070 */
[----:B------:R-:W-:Y:S01]  /*5090*/  IMAD.MOV.U32 R19, RZ, RZ, -0x1 ;  /* 0xffffffffff137424 */ /* 0x000fe200078e00ff */
[----:B------:R-:W-:Y:S01]  /*50a0*/  PRMT R8, RZ, 0x7610, R8 ;  /* 0x00007610ff087816 */ /* 0x000fe20000000008 */
[----:B------:R-:W-:Y:S01]  /*50b0*/  IMAD.MOV.U32 R22, RZ, RZ, -0x1 ;  /* 0xffffffffff167424 */ /* 0x000fe200078e00ff */
[----:B------:R-:W-:-:S02]  /*50c0*/  ISETP.LT.U32.AND P1, PT, R4, 0x1c, P1 ;  /* 0x0000001c0400780c */ /* 0x000fc40000f21070 */
[----:B------:R-:W-:Y:S01]  /*50d0*/  PLOP3.LUT P3, PT, PT, PT, UP0, 0x80, 0x0 ;  /* 0x000000000000781c */ /* 0x000fe20003f6f008 */
[----:B------:R-:W0:Y:S01]  /*50e0*/  @P4 S2R R3, SR_CgaCtaId ;  /* 0x0000000000034919 */ /* 0x000e220000008800 */
[----:B------:R-:W-:Y:S02]  /*50f0*/  @P4 MOV R2, 0x400 ;  /* 0x0000040000024802 */ /* 0x000fe40000000f00 */
[----:B------:R-:W-:-:S04]  /*5100*/  SEL R5, RZ, 0x1, !P1 ;  /* 0x00000001ff057807 */ /* 0x000fc80004800000 */
[----:B------:R-:W-:Y:S02]  /*5110*/  LOP3.LUT R0, R0, R5, RZ, 0x3c, !PT ;  /* 0x0000000500007212 */ /* 0x000fe400078e3cff */
[----:B0-----:R-:W-:-:S04]  /*5120*/  @P4 LEA R2, R3, R2, 0x18 ;  /* 0x0000000203024211 */ /* 0x001fc800078ec0ff */
[----:B------:R0:W-:Y:S02]  /*5130*/  @P4 SYNCS.ARRIVE.TRANS64.A1T0 RZ, [R2+URZ+0x1f8], RZ ;  /* 0x0001f8ff02ff49a7 */ /* 0x0001e4000810003f */
[----:B0-----:R-:W-:-:S05]  /*5140*/  SHF.R.U32.HI R2, RZ, 0x2, R9 ;  /* 0x00000002ff027819 */ /* 0x001fca0000011609 */
[----:B------:R-:W-:-:S04]  /*5150*/  IMAD.WIDE.U32 R2, R2, 0x24924925, RZ ;  /* 0x2492492502027825 */ /* 0x000fc800078e00ff */
[----:B------:R-:W-:Y:S01]  /*5160*/  IMAD R6, R3, -0x1c, R9 ;  /* 0xffffffe403067824 */ /* 0x000fe200078e0209 */
[--C-:B------:R-:W-:Y:S01]  /*5170*/  @P3 LOP3.LUT R0, R0, 0x1, R3.reuse, 0x78, !PT ;  /* 0x0000000100003812 */ /* 0x100fe200078e7803 */
[----:B------:R-:W-:Y:S01]  /*5180*/  IMAD.MOV.U32 R2, RZ, RZ, -0x1 ;  /* 0xffffffffff027424 */ /* 0x000fe200078e00ff */
[----:B------:R-:W-:Y:S02]  /*5190*/  PRMT R3, RZ, 0x7610, R3 ;  /* 0x00007610ff037816 */ /* 0x000fe40000000003 */
[----:B--2---:R-:W-:-:S04]  /*51a0*/  IADD3 R18, P4, R18, R10, RZ ;  /* 0x0000000a12127210 */ /* 0x004fc80007f9e0ff */
[----:B------:R-:W-:Y:S01]  /*51b0*/  ISETP.GE.U32.AND P1, PT, R18, UR4, PT ;  /* 0x0000000412007c0c */ /* 0x000fe2000bf26070 */
[----:B------:R-:W-:-:S05]  /*51c0*/  IMAD.X R17, R17, 0x1, R23, P4 ;  /* 0x0000000111117824 */ /* 0x000fca00020e0617 */
[----:B------:R-:W-:-:S13]  /*51d0*/  ISETP.GE.U32.AND.EX P1, PT, R17, UR5, PT, P1 ;  /* 0x0000000511007c0c */ /* 0x000fda000bf26110 */
[----:B------:R-:W-:Y:S05]  /*51e0*/  @P1 BRA `(.L_x_109) ;  /* 0x00000004005c1947 */ /* 0x000fea0003800000 */
[----:B------:R-:W0:Y:S01]  /*51f0*/  S2R R11, SR_CTAID.X ;  /* 0x00000000000b7919 */ /* 0x000e220000002500 */
[----:B------:R-:W-:Y:S01]  /*5200*/  ULDC.64 UR4, c[0x0][0x628] ;  /* 0x00018a0000047ab9 */ /* 0x000fe20000000a00 */
[----:B------:R-:W1:Y:S01]  /*5210*/  LDC R12, c[0x0][0x144] ;  /* 0x00005100ff0c7b82 */ /* 0x000e620000000800 */
[----:B------:R-:W-:Y:S01]  /*5220*/  ISETP.NE.U32.AND P1, PT, RZ, UR4, PT ;  /* 0x00000004ff007c0c */ /* 0x000fe2000bf25070 */
[----:B------:R-:W2:Y:S01]  /*5230*/  S2R R9, SR_CTAID.Y ;  /* 0x0000000000097919 */ /* 0x000ea20000002600 */
[----:B------:R-:W-:Y:S01]  /*5240*/  ULDC UR6, c[0x0][0x150] ;  /* 0x0000540000067ab9 */ /* 0x000fe20000000800 */
[----:B------:R-:W-:Y:S01]  /*5250*/  ULDC UR7, c[0x0][0x630] ;  /* 0x00018c0000077ab9 */ /* 0x000fe20000000800 */
[----:B------:R-:W-:Y:S01]  /*5260*/  ISETP.NE.AND.EX P1, PT, RZ, UR5, PT, P1 ;  /* 0x00000005ff007c0c */ /* 0x000fe2000bf25310 */
[----:B------:R-:W-:Y:S01]  /*5270*/  IMAD.MOV.U32 R2, RZ, RZ, R18 ;  /* 0x000000ffff027224 */ /* 0x000fe200078e0012 */
[----:B0-----:R-:W-:-:S05]  /*5280*/  I2FP.F32.U32 R3, R11 ;  /* 0x0000000b00037245 */ /* 0x001fca0000201000 */
[----:B------:R-:W-:Y:S01]  /*5290*/  FMUL R14, R3, UR6 ;  /* 0x00000006030e7c20 */ /* 0x000fe20008400000 */
[----:B------:R-:W-:-:S05]  /*52a0*/  IMAD.MOV.U32 R3, RZ, RZ, R17 ;  /* 0x000000ffff037224 */ /* 0x000fca00078e0011 */
[----:B--2---:R-:W-:Y:S05]  /*52b0*/  @!P1 BRA `(.L_x_110) ;  /* 0x0000000000289947 */ /* 0x004fea0003800000 */
[----:B------:R-:W-:Y:S02]  /*52c0*/  ULDC UR6, c[0x0][0x634] ;  /* 0x00018d0000067ab9 */ /* 0x000fe40000000800 */
[----:B------:R-:W-:-:S05]  /*52d0*/  IADD3 R3, P1, R18, UR6, RZ ;  /* 0x0000000612037c10 */ /* 0x000fca000ff3e0ff */
[----:B------:R-:W-:-:S04]  /*52e0*/  IMAD.X R13, RZ, RZ, R17, P1 ;  /* 0x000000ffff0d7224 */ /* 0x000fc800008e0611 */
[----:B------:R-:W-:-:S04]  /*52f0*/  IMAD.WIDE.U32 R4, R13, UR4, RZ ;  /* 0x000000040d047c25 */ /* 0x000fc8000f8e00ff */
[----:B------:R-:W-:-:S04]  /*5300*/  IMAD.WIDE.U32 R4, P1, R3, UR5, R4 ;  /* 0x0000000503047c25 */ /* 0x000fc8000f820004 */
[----:B------:R-:W-:-:S04]  /*5310*/  IMAD.WIDE.U32 R2, R3, UR4, RZ ;  /* 0x0000000403027c25 */ /* 0x000fc8000f8e00ff */
[----:B------:R-:W-:Y:S01]  /*5320*/  IMAD.MOV.U32 R2, RZ, RZ, R5 ;  /* 0x000000ffff027224 */ /* 0x000fe200078e0005 */
[----:B------:R-:W-:Y:S01]  /*5330*/  IADD3 RZ, P3, R3, R4, RZ ;  /* 0x0000000403ff7210 */ /* 0x000fe20007f7e0ff */
[----:B------:R-:W-:-:S04]  /*5340*/  IMAD.X R3, RZ, RZ, RZ, P1 ;  /* 0x000000ffff037224 */ /* 0x000fc800008e06ff */
[----:B------:R-:W-:-:S08]  /*5350*/  IMAD.WIDE.U32.X R2, R13, UR5, R2, P3 ;  /* 0x000000050d027c25 */ /* 0x000fd000098e0402 */
.L_x_110:
[--C-:B------:R-:W-:Y:S01]  /*5360*/  SHF.R.U64 R10, R2, UR7, R3.reuse ;  /* 0x00000007020a7c19 */ /* 0x100fe20008001203 */
[----:B------:R-:W0:Y:S01]  /*5370*/  F2I.U32.TRUNC.NTZ R14, R14 ;  /* 0x0000000e000e7305 */ /* 0x000e22000020f000 */
[----:B------:R-:W-:Y:S01]  /*5380*/  SHF.R.U32.HI R2, RZ, UR7, R3 ;  /* 0x00000007ff027c19 */ /* 0x000fe20008011603 */
[----:B------:R-:W-:Y:S01]  /*5390*/  ULDC.64 UR4, c[0x0][0x620] ;  /* 0x0001880000047ab9 */ /* 0x000fe20000000a00 */
[----:B------:R-:W-:Y:S01]  /*53a0*/  IADD3 R5, P1, RZ, -R10, RZ ;  /* 0x8000000aff057210 */ /* 0x000fe20007f3e0ff */
[----:B------:R-:W-:Y:S01]  /*53b0*/  IMAD.MOV.U32 R3, RZ, RZ, R17 ;  /* 0x000000ffff037224 */ /* 0x000fe200078e0011 */
[----:B------:R-:W-:-:S03]  /*53c0*/  ULDC.64 UR6, c[0x0][0x640] ;  /* 0x0001900000067ab9 */ /* 0x000fc60000000a00 */
[----:B------:R-:W-:Y:S01]  /*53d0*/  IMAD.X R2, RZ, RZ, ~R2, P1 ;  /* 0x000000ffff027224 */ /* 0x000fe200008e0e02 */
[----:B------:R-:W-:-:S03]  /*53e0*/  ISETP.NE.U32.AND P1, PT, RZ, UR6, PT ;  /* 0x00000006ff007c0c */ /* 0x000fc6000bf25070 */
[----:B------:R-:W-:Y:S01]  /*53f0*/  IMAD R4, R2, UR4, RZ ;  /* 0x0000000402047c24 */ /* 0x000fe2000f8e02ff */
[----:B------:R-:W-:Y:S01]  /*5400*/  ISETP.NE.AND.EX P1, PT, RZ, UR7, PT, P1 ;  /* 0x00000007ff007c0c */ /* 0x000fe2000bf25310 */
[----:B------:R-:W-:-:S04]  /*5410*/  IMAD.MOV.U32 R2, RZ, RZ, R18 ;  /* 0x000000ffff027224 */ /* 0x000fc800078e0012 */
[----:B------:R-:W-:Y:S01]  /*5420*/  IMAD.WIDE.U32 R2, R5, UR4, R2 ;  /* 0x0000000405027c25 */ /* 0x000fe2000f8e0002 */
[----:B------:R-:W-:-:S03]  /*5430*/  ULDC UR4, c[0x0][0x618] ;  /* 0x0001860000047ab9 */ /* 0x000fc60000000800 */
[----:B------:R-:W-:Y:S01]  /*5440*/  IMAD R5, R5, UR5, R4 ;  /* 0x0000000505057c24 */ /* 0x000fe2000f8e0204 */
[----:B------:R-:W-:Y:S01]  /*5450*/  ULDC UR5, c[0x0][0x154] ;  /* 0x0000550000057ab9 */ /* 0x000fe20000000800 */
[----:B0-----:R-:W-:Y:S02]  /*5460*/  IMAD.MOV R4, RZ, RZ, -R14 ;  /* 0x000000ffff047224 */ /* 0x001fe400078e0a0e */
[----:B------:R-:W0:Y:S01]  /*5470*/  LDC R14, c[0x0][0x148] ;  /* 0x00005200ff0e7b82 */ /* 0x000e220000000800 */
[----:B------:R-:W-:Y:S02]  /*5480*/  IMAD.IADD R3, R3, 0x1, R5 ;  /* 0x0000000103037824 */ /* 0x000fe400078e0205 */
[----:B-1----:R-:W-:Y:S01]  /*5490*/  IMAD R11, R12, R4, R11 ;  /* 0x000000040c0b7224 */ /* 0x002fe200078e020b */
[----:B------:R-:W-:Y:S02]  /*54a0*/  I2FP.F32.U32 R4, R9 ;  /* 0x0000000900047245 */ /* 0x000fe40000201000 */
[----:B------:R-:W-:-:S02]  /*54b0*/  SHF.R.U64 R12, R2, UR4, R3 ;  /* 0x00000004020c7c19 */ /* 0x000fc40008001203 */
[----:B------:R-:W-:Y:S01]  /*54c0*/  SHF.R.U32.HI R3, RZ, UR4, R3 ;  /* 0x00000004ff037c19 */ /* 0x000fe20008011603 */
[----:B------:R-:W-:Y:S01]  /*54d0*/  FMUL R4, R4, UR5 ;  /* 0x0000000504047c20 */ /* 0x000fe20008400000 */
[----:B------:R-:W-:Y:S02]  /*54e0*/  ULDC UR4, c[0x0][0x608] ;  /* 0x0001820000047ab9 */ /* 0x000fe40000000800 */
[--C-:B------:R-:W-:Y:S01]  /*54f0*/  SHF.R.U64 R15, R12, UR4, R3.reuse ;  /* 0x000000040c0f7c19 */ /* 0x100fe20008001203 */
[----:B------:R1:W2:Y:S01]  /*5500*/  F2I.U32.TRUNC.NTZ R20, R4 ;  /* 0x0000000400147305 */ /* 0x0002a2000020f000 */
[----:B------:R-:W-:Y:S01]  /*5510*/  SHF.R.U32.HI R2, RZ, UR4, R3 ;  /* 0x00000004ff027c19 */ /* 0x000fe20008011603 */
[----:B------:R-:W-:-:S03]  /*5520*/  ULDC UR4, c[0x0][0x658] ;  /* 0x0001960000047ab9 */ /* 0x000fc60000000800 */
[--C-:B------:R-:W-:Y:S02]  /*5530*/  SHF.R.U64 R13, R15, UR4, R2.reuse ;  /* 0x000000040f0d7c19 */ /* 0x100fe40008001202 */
[----:B------:R-:W-:-:S03]  /*5540*/  SHF.R.U32.HI R19, RZ, UR4, R2 ;  /* 0x00000004ff137c19 */ /* 0x000fc60008011602 */
[----:B------:R-:W-:Y:S02]  /*5550*/  IMAD.MOV.U32 R2, RZ, RZ, R13 ;  /* 0x000000ffff027224 */ /* 0x000fe400078e000d */
[----:B------:R-:W-:Y:S01]  /*5560*/  IMAD.MOV.U32 R3, RZ, RZ, R19 ;  /* 0x000000ffff037224 */ /* 0x000fe200078e0013 */
[----:B-1----:R-:W-:Y:S06]  /*5570*/  @!P1 BRA `(.L_x_111) ;  /* 0x0000000000289947 */ /* 0x002fec0003800000 */
        /* <DEDUP_REMOVED lines=10> */
.L_x_111:
[----:B------:R-:W1:Y:S01]  /*5620*/  LDC R4, c[0x0][0x65c] ;  /* 0x00019700ff047b82 */ /* 0x000e620000000800 */
[----:B------:R-:W-:Y:S01]  /*5630*/  ULDC UR4, c[0x0][0x648] ;  /* 0x0001920000047ab9 */ /* 0x000fe20000000800 */
[----:B------:R-:W-:Y:S01]  /*5640*/  LOP3.LUT R15, R15, UR16, RZ, 0xc0, !PT ;  /* 0x000000100f0f7c12 */ /* 0x000fe2000f8ec0ff */
[----:B--2---:R-:W-:Y:S01]  /*5650*/  IMAD.MOV R20, RZ, RZ, -R20 ;  /* 0x000000ffff147224 */ /* 0x004fe200078e0a14 */
[----:B------:R-:W-:Y:S01]  /*5660*/  SHF.R.U64 R2, R2, UR4, R3 ;  /* 0x0000000402027c19 */ /* 0x000fe20008001203 */
[----:B------:R-:W-:Y:S01]  /*5670*/  ULDC UR4, c[0x0][0x638] ;  /* 0x00018e0000047ab9 */ /* 0x000fe20000000800 */
[----:B------:R-:W-:Y:S01]  /*5680*/  LOP3.LUT R12, R12, UR15, RZ, 0xc0, !PT ;  /* 0x0000000f0c0c7c12 */ /* 0x000fe2000f8ec0ff */
[----:B------:R-:W-:Y:S01]  /*5690*/  ULDC UR5, c[0x0][0x610] ;  /* 0x0001840000057ab9 */ /* 0x000fe20000000800 */
[----:B------:R-:W-:Y:S01]  /*56a0*/  IMAD.MOV.U32 R3, RZ, RZ, 0x1 ;  /* 0x00000001ff037424 */ /* 0x000fe200078e00ff */
[----:B-1----:R-:W-:Y:S01]  /*56b0*/  ISETP.NE.AND P1, PT, R4, 0x1, PT ;  /* 0x000000010400780c */ /* 0x002fe20003f25270 */
[----:B------:R-:W-:-:S02]  /*56c0*/  IMAD.MOV R4, RZ, RZ, -R2 ;  /* 0x000000ffff047224 */ /* 0x000fc400078e0a02 */
[----:B------:R-:W-:Y:S02]  /*56d0*/  IMAD R2, R2, UR17, R15 ;  /* 0x0000001102027c24 */ /* 0x000fe4000f8e020f */
[----:B------:R-:W-:Y:S01]  /*56e0*/  IMAD R13, R4, UR4, R13 ;  /* 0x00000004040d7c24 */ /* 0x000fe2000f8e020d */
[----:B------:R-:W-:-:S07]  /*56f0*/  ULDC UR4, c[0x0][0x600] ;  /* 0x0001800000047ab9 */ /* 0x000fce0000000800 */
[----:B0-----:R-:W-:-:S04]  /*5700*/  @P1 IMAD R11, R14, R20, R9 ;  /* 0x000000140e0b1224 */ /* 0x001fc800078e0209 */
[----:B------:R-:W-:Y:S02]  /*5710*/  IMAD R11, R2, UR5, R11 ;  /* 0x00000005020b7c24 */ /* 0x000fe4000f8e020b */
[----:B------:R-:W-:-:S05]  /*5720*/  IMAD R2, R13, UR4, R12 ;  /* 0x000000040d027c24 */ /* 0x000fca000f8e020c */
[----:B------:R-:W-:Y:S02]  /*5730*/  SEL R22, R2, R11, !P1 ;  /* 0x0000000b02167207 */ /* 0x000fe40004800000 */
[----:B------:R-:W-:Y:S01]  /*5740*/  SEL R19, R11, R2, !P1 ;  /* 0x000000020b137207 */ /* 0x000fe20004800000 */
[----:B------:R-:W-:-:S07]  /*5750*/  IMAD.MOV.U32 R2, RZ, RZ, R10 ;  /* 0x000000ffff027224 */ /* 0x000fce00078e000a */
.L_x_109:
[----:B------:R-:W-:Y:S05]  /*5760*/  BSYNC B1 ;  /* 0x0000000000017941 */ /* 0x000fea0003800000 */
.L_x_108:
[----:B------:R-:W-:-:S13]  /*5770*/  LOP3.LUT P1, RZ, R3, 0xff, RZ, 0xc0, !PT ;  /* 0x000000ff03ff7812 */ /* 0x000fda000782c0ff */
[----:B------:R-:W-:Y:S05]  /*5780*/  @P1 BRA `(.L_x_112) ;  /* 0xfffffff400381947 */ /* 0x000fea000383ffff */
[----:B------:R-:W-:Y:S05]  /*5790*/  BSYNC B0 ;  /* 0x0000000000007941 */ /* 0x000fea0003800000 */
.L_x_100:
[----:B------:R-:W-:-:S03]  /*57a0*/  UMOV UR4, 0xffffffff ;  /* 0xffffffff00047882 */ /* 0x000fc60000000000 */
[----:B------:R-:W-:Y:S05]  /*57b0*/  BRA.DIV UR4, `(.L_x_113) ;  /* 0x0000001204a07947 */ /* 0x000fea000b800000 */
[----:B------:R-:W-:-:S13]  /*57c0*/  ELECT P6, URZ, PT ;  /* 0x00000000003f782f */ /* 0x000fda00038c0000 */
.L_x_153:
[----:B------:R-:W-:Y:S04]  /*57d0*/  BSSY B0, `(.L_x_114) ;  /* 0x0000103000007945 */ /* 0x000fe80003800000 */
[----:B------:R-:W-:Y:S05]  /*57e0*/  @!P6 BRA `(.L_x_115) ;  /* 0x000000100004e947 */ /* 0x000fea0003800000 */
[----:B------:R-:W-:-:S04]  /*57f0*/  LOP3.LUT R16, R16, 0x2, RZ, 0xfc, !PT ;  /* 0x0000000210107812 */ /* 0x000fc800078efcff */
[----:B------:R-:W-:-:S13]  /*5800*/  ISETP.NE.AND P0, PT, R16, 0x3, PT ;  /* 0x000000031000780c */ /* 0x000fda0003f05270 */
[----:B------:R-:W-:Y:S05]  /*5810*/  @!P0 BRA `(.L_x_116) ;  /* 0x0000000000048947 */ /* 0x000fea0003800000 */
[----:B------:R-:W-:Y:S01]  /*5820*/  BPT.TRAP 0x1 ;  /* 0x000000040000795c */ /* 0x000fe20000300000 */
.L_x_116:
[----:B------:R-:W0:Y:S01]  /*5830*/  S2R R3, SR_CgaCtaId ;  /* 0x0000000000037919 */ /* 0x000e220000008800 */
[----:B------:R-:W-:-:S04]  /*5840*/  MOV R2, 0x400 ;  /* 0x0000040000027802 */ /* 0x000fc80000000f00 */
[----:B0-----:R-:W-:Y:S02]  /*5850*/  LEA R3, R3, R2, 0x18 ;  /* 0x0000000203037211 */ /* 0x001fe400078ec0ff */
[----:B------:R-:W-:-:S03]  /*5860*/  SHF.L.U32 R2, R0, 0x1f, RZ ;  /* 0x0000001f00027819 */ /* 0x000fc600000006ff */
[----:B------:R-:W-:-:S04]  /*5870*/  VIADD R3, R3, 0xe0 ;  /* 0x000000e003037836 */ /* 0x000fc80000000000 */
[C---:B------:R-:W-:Y:S02]  /*5880*/  IMAD R7, R6.reuse, 0x8, R3 ;  /* 0x0000000806077824 */ /* 0x040fe400078e0203 */
[----:B------:R-:W-:Y:S02]  /*5890*/  VIADD R6, R6, 0x1 ;  /* 0x0000000106067836 */ /* 0x000fe40000000000 */
[----:B------:R-:W0:Y:S03]  /*58a0*/  SYNCS.PHASECHK.TRANS64.TRYWAIT P0, [R7+URZ], R2 ;  /* 0x00000002070075a7 */ /* 0x000e26000800017f */
[----:B------:R-:W-:-:S04]  /*58b0*/  ISETP.NE.AND P1, PT, R6, 0x1c, PT ;  /* 0x0000001c0600780c */ /* 0x000fc80003f25270 */
[----:B------:R-:W-:Y:S02]  /*58c0*/  SEL R5, RZ, 0x1, P1 ;  /* 0x00000001ff057807 */ /* 0x000fe40000800000 */
[----:B------:R-:W-:Y:S02]  /*58d0*/  SEL R6, R6, RZ, P1 ;  /* 0x000000ff06067207 */ /* 0x000fe40000800000 */
[----:B------:R-:W-:-:S03]  /*58e0*/  LOP3.LUT R5, R0, R5, RZ, 0x3c, !PT ;  /* 0x0000000500057212 */ /* 0x000fc600078e3cff */
[----:B------:R-:W-:Y:S01]  /*58f0*/  IMAD R9, R6, 0x8, R3 ;  /* 0x0000000806097824 */ /* 0x000fe200078e0203 */
[----:B------:R-:W-:Y:S01]  /*5900*/  SHF.L.U32 R4, R5, 0x1f, RZ ;  /* 0x0000001f05047819 */ /* 0x000fe200000006ff */
[----:B0-----:R-:W-:Y:S06]  /*5910*/  @!P0 BRA `(.L_x_117) ;  /* 0x0000001000688947 */ /* 0x001fec0003800000 */
.L_x_154:
[----:B------:R-:W1:Y:S01]  /*5920*/  SYNCS.PHASECHK.TRANS64.TRYWAIT P0, [R9+URZ], R4 ;  /* 0x00000004090075a7 */ /* 0x000e62000800017f */
[----:B------:R-:W-:-:S05]  /*5930*/  VIADD R0, R6, 0x1 ;  /* 0x0000000106007836 */ /* 0x000fca0000000000 */
[----:B------:R-:W-:-:S04]  /*5940*/  ISETP.NE.AND P1, PT, R0, 0x1c, PT ;  /* 0x0000001c0000780c */ /* 0x000fc80003f25270 */
[----:B0-----:R-:W-:Y:S02]  /*5950*/  SEL R2, RZ, 0x1, P1 ;  /* 0x00000001ff027807 */ /* 0x001fe40000800000 */
[----:B------:R-:W-:Y:S02]  /*5960*/  SEL R0, R0, RZ, P1 ;  /* 0x000000ff00007207 */ /* 0x000fe40000800000 */
[----:B------:R-:W-:-:S03]  /*5970*/  LOP3.LUT R7, R5, R2, RZ, 0x3c, !PT ;  /* 0x0000000205077212 */ /* 0x000fc600078e3cff */
[----:B------:R-:W-:Y:S01]  /*5980*/  IMAD R6, R0, 0x8, R3 ;  /* 0x0000000800067824 */ /* 0x000fe200078e0203 */
[----:B------:R-:W-:Y:S01]  /*5990*/  SHF.L.U32 R5, R7, 0x1f, RZ ;  /* 0x0000001f07057819 */ /* 0x000fe200000006ff */
[----:B-1----:R-:W-:Y:S06]  /*59a0*/  @!P0 BRA `(.L_x_118) ;  /* 0x0000001000588947 */ /* 0x002fec0003800000 */
.L_x_155:
[----:B------:R-:W1:Y:S01]  /*59b0*/  SYNCS.PHASECHK.TRANS64.TRYWAIT P0, [R6+URZ], R5 ;  /* 0x00000005060075a7 */ /* 0x000e62000800017f */
[----:B------:R-:W-:-:S05]  /*59c0*/  VIADD R0, R0, 0x1 ;  /* 0x0000000100007836 */ /* 0x000fca0000000000 */
[----:B------:R-:W-:-:S04]  /*59d0*/  ISETP.NE.AND P1, PT, R0, 0x1c, PT ;  /* 0x0000001c0000780c */ /* 0x000fc80003f25270 */
[----:B------:R-:W-:Y:S02]  /*59e0*/  SEL R2, RZ, 0x1, P1 ;  /* 0x00000001ff027807 */ /* 0x000fe40000800000 */
[----:B------:R-:W-:Y:S02]  /*59f0*/  SEL R0, R0, RZ, P1 ;  /* 0x000000ff00007207 */ /* 0x000fe40000800000 */
[----:B------:R-:W-:-:S03]  /*5a00*/  LOP3.LUT R7, R7, R2, RZ, 0x3c, !PT ;  /* 0x0000000207077212 */ /* 0x000fc600078e3cff */
[----:B0-----:R-:W-:Y:S01]  /*5a10*/  IMAD R9, R0, 0x8, R3 ;  /* 0x0000000800097824 */ /* 0x001fe200078e0203 */
[----:B------:R-:W-:Y:S01]  /*5a20*/  SHF.L.U32 R4, R7, 0x1f, RZ ;  /* 0x0000001f07047819 */ /* 0x000fe200000006ff */
[----:B-1----:R-:W-:Y:S06]  /*5a30*/  @!P0 BRA `(.L_x_119) ;  /* 0x0000001000488947 */ /* 0x002fec0003800000 */
.L_x_156:
        /* <DEDUP_REMOVED lines=9> */
.L_x_157:
        /* <DEDUP_REMOVED lines=9> */
.L_x_158:
        /* <DEDUP_REMOVED lines=9> */
.L_x_159:
        /* <DEDUP_REMOVED lines=9> */
.L_x_160:
        /* <DEDUP_REMOVED lines=9> */
.L_x_161:
        /* <DEDUP_REMOVED lines=9> */
.L_x_162:
        /* <DEDUP_REMOVED lines=9> */
.L_x_163:
        /* <DEDUP_REMOVED lines=9> */
.L_x_164:
        /* <DEDUP_REMOVED lines=9> */
.L_x_165:
        /* <DEDUP_REMOVED lines=9> */
.L_x_166:
        /* <DEDUP_REMOVED lines=9> */
.L_x_167:
        /* <DEDUP_REMOVED lines=9> */
.L_x_168:
        /* <DEDUP_REMOVED lines=9> */
.L_x_169:
        /* <DEDUP_REMOVED lines=9> */
.L_x_170:
        /* <DEDUP_REMOVED lines=9> */
.L_x_171:
        /* <DEDUP_REMOVED lines=9> */
.L_x_172:
        /* <DEDUP_REMOVED lines=9> */
.L_x_173:
        /* <DEDUP_REMOVED lines=9> */
.L_x_174:
        /* <DEDUP_REMOVED lines=9> */
.L_x_175:
        /* <DEDUP_REMOVED lines=9> */
.L_x_176:
        /* <DEDUP_REMOVED lines=9> */
.L_x_177:
        /* <DEDUP_REMOVED lines=9> */
.L_x_178:
        /* <DEDUP_REMOVED lines=9> */
.L_x_179:
[----:B------:R-:W1:Y:S01]  /*6730*/  SYNCS.PHASECHK.TRANS64.TRYWAIT P0, [R6+URZ], R5 ;  /* 0x00000005060075a7 */ /* 0x000e62000800017f */
[----:B------:R-:W-:-:S05]  /*6740*/  VIADD R0, R0, 0x1 ;  /* 0x0000000100007836 */ /* 0x000fca0000000000 */
[----:B------:R-:W-:-:S04]  /*6750*/  ISETP.NE.AND P1, PT, R0, 0x1c, PT ;  /* 0x0000001c0000780c */ /* 0x000fc80003f25270 */
[----:B------:R-:W-:Y:S02]  /*6760*/  SEL R2, RZ, 0x1, P1 ;  /* 0x00000001ff027807 */ /* 0x000fe40000800000 */
[----:B------:R-:W-:Y:S02]  /*6770*/  SEL R0, R0, RZ, P1 ;  /* 0x000000ff00007207 */ /* 0x000fe40000800000 */
[----:B------:R-:W-:Y:S01]  /*6780*/  LOP3.LUT R2, R7, R2, RZ, 0x3c, !PT ;  /* 0x0000000207027212 */ /* 0x000fe200078e3cff */
[----:B-1----:R-:W-:Y:S06]  /*6790*/  @!P0 BRA `(.L_x_143) ;  /* 0x0000000800d08947 */ /* 0x002fec0003800000 */
.L_x_180:
[----:B------:R-:W-:Y:S01]  /*67a0*/  IMAD R3, R0, 0x8, R3 ;  /* 0x0000000800037824 */ /* 0x000fe200078e0203 */
[----:B------:R-:W-:-:S07]  /*67b0*/  SHF.L.U32 R0, R2, 0x1f, RZ ;  /* 0x0000001f02007819 */ /* 0x000fce00000006ff */
.L_x_144:
[----:B--2---:R2:W3:Y:S02]  /*67c0*/  SYNCS.PHASECHK.TRANS64.TRYWAIT P0, [R3+URZ], R0 ;  /* 0x00000000030075a7 */ /* 0x0044e4000800017f */
[----:B---3--:R-:W-:Y:S05]  /*67d0*/  @!P0 NANOSLEEP.SYNCS 0x989680 ;  /* 0x009896800000895d */ /* 0x008fea0003900000 */
[----:B------:R-:W3:Y:S02]  /*67e0*/  @!P0 SYNCS.PHASECHK.TRANS64 P0, [R3+URZ], R0 ;  /* 0x00000000030085a7 */ /* 0x000ee4000800007f */
[----:B---3--:R-:W-:Y:S05]  /*67f0*/  @!P0 BRA `(.L_x_144) ;  /* 0xfffffffc00f08947 */ /* 0x008fea000383ffff */
.L_x_115:
[----:B------:R-:W-:Y:S05]  /*6800*/  BSYNC B0 ;  /* 0x0000000000007941 */ /* 0x000fea0003800000 */
.L_x_114:
[----:B------:R-:W-:Y:S05]  /*6810*/  EXIT ;  /* 0x000000000000794d */ /* 0x000fea0003800000 */
.L_x_16:
[----:B-1----:R1:W2:Y:S02]  /*6820*/  SYNCS.PHASECHK.TRANS64.TRYWAIT P0, [R63+URZ], R0 ;  /* 0x000000003f0075a7 */ /* 0x0022a4000800017f */
[----:B--2---:R-:W-:Y:S05]  /*6830*/  @!P0 NANOSLEEP.SYNCS 0x989680 ;  /* 0x009896800000895d */ /* 0x004fea0003900000 */
[----:B------:R-:W2:Y:S02]  /*6840*/  @!P0 SYNCS.PHASECHK.TRANS64 P0, [R63+URZ], R0 ;  /* 0x000000003f0085a7 */ /* 0x000ea4000800007f */
[----:B--2---:R-:W-:Y:S05]  /*6850*/  @!P0 BRA `(.L_x_16) ;  /* 0xfffffffc00f08947 */ /* 0x004fea000383ffff */
[----:B------:R-:W-:Y:S05]  /*6860*/  BRA `(.L_x_145) ;  /* 0xffffffac00f07947 */ /* 0x000fea000383ffff */
.L_x_21:
[----:B--2---:R2:W3:Y:S02]  /*6870*/  SYNCS.PHASECHK.TRANS64.TRYWAIT P1, [R3+URZ], R0 ;  /* 0x00000000030075a7 */ /* 0x0044e4000802017f */
[----:B---3--:R-:W-:Y:S05]  /*6880*/  @!P1 NANOSLEEP.SYNCS 0x989680 ;  /* 0x009896800000995d */ /* 0x008fea0003900000 */
[----:B------:R-:W3:Y:S02]  /*6890*/  @!P1 SYNCS.PHASECHK.TRANS64 P1, [R3+URZ], R0 ;  /* 0x00000000030095a7 */ /* 0x000ee4000802007f */
[----:B---3--:R-:W-:Y:S05]  /*68a0*/  @!P1 BRA `(.L_x_21) ;  /* 0xfffffffc00f09947 */ /* 0x008fea000383ffff */
[----:B------:R-:W-:Y:S05]  /*68b0*/  BRA `(.L_x_20) ;  /* 0xffffffb000547947 */ /* 0x000fea000383ffff */
.L_x_26:
[----:B--2---:R-:W-:-:S04]  /*68c0*/  IMAD.U32 R4, RZ, RZ, UR4 ;  /* 0x00000004ff047e24 */ /* 0x004fc8000f8e00ff */
[----:B------:R2:W3:Y:S03]  /*68d0*/  SYNCS.PHASECHK.TRANS64.TRYWAIT P1, [R4+URZ], R3 ;  /* 0x00000003040075a7 */ /* 0x0004e6000802017f */
[----:B---3--:R-:W-:Y:S05]  /*68e0*/  @!P1 NANOSLEEP.SYNCS 0x989680 ;  /* 0x009896800000995d */ /* 0x008fea0003900000 */
[----:B------:R-:W3:Y:S02]  /*68f0*/  @!P1 SYNCS.PHASECHK.TRANS64 P1, [R4+URZ], R3 ;  /* 0x00000003040095a7 */ /* 0x000ee4000802007f */
[----:B---3--:R-:W-:Y:S05]  /*6900*/  @!P1 BRA `(.L_x_26) ;  /* 0xfffffffc00ec9947 */ /* 0x008fea000383ffff */
[----:B------:R-:W-:Y:S05]  /*6910*/  BRA `(.L_x_25) ;  /* 0xffffffb000cc7947 */ /* 0x000fea000383ffff */
.L_x_32:
[----:B---3--:R3:W4:Y:S02]  /*6920*/  SYNCS.PHASECHK.TRANS64.TRYWAIT P0, [R63+URZ+0x10], R0 ;  /* 0x000010003f0075a7 */ /* 0x008724000800017f */
[----:B----4-:R-:W-:Y:S05]  /*6930*/  @!P0 NANOSLEEP.SYNCS 0x989680 ;  /* 0x009896800000895d */ /* 0x010fea0003900000 */
[----:B------:R-:W4:Y:S02]  /*6940*/  @!P0 SYNCS.PHASECHK.TRANS64 P0, [R63+URZ+0x10], R0 ;  /* 0x000010003f0085a7 */ /* 0x000f24000800007f */
[----:B----4-:R-:W-:Y:S05]  /*6950*/  @!P0 BRA `(.L_x_32) ;  /* 0xfffffffc00f08947 */ /* 0x010fea000383ffff */
[----:B------:R-:W-:Y:S05]  /*6960*/  BRA `(.L_x_146) ;  /* 0xffffffb400c47947 */ /* 0x000fea000383ffff */
.L_x_101:
[----:B------:R-:W-:Y:S01]  /*6970*/  BSSY B1, `(.L_x_147) ;  /* 0x0000006000017945 */ /* 0x000fe20003800000 */
[----:B------:R-:W-:-:S07]  /*6980*/  IMAD.MOV.U32 R15, RZ, RZ, -0x1 ;  /* 0xffffffffff0f7424 */ /* 0x000fce00078e00ff */
[----:B-----5:R-:W-:Y:S05]  /*6990*/  WARPSYNC.COLLECTIVE R15, `(.L_x_148) ;  /* 0x000000000f0c7348 */ /* 0x020fea0003c00000 */
[----:B------:R-:W-:Y:S02]  /*69a0*/  ELECT P6, UR62, PT ;  /* 0x00000000003e782f */ /* 0x000fe400038c0000 */
[----:B------:R-:W-:Y:S01]  /*69b0*/  MOV R14, UR62 ;  /* 0x0000003e000e7c02 */ /* 0x000fe20008000f00 */
[----:B-----5:R-:W-:Y:S10]  /*69c0*/  ENDCOLLECTIVE ;  /* 0x000000000000791b */ /* 0x020ff40003800000 */
.L_x_148:
[----:B------:R-:W-:Y:S05]  /*69d0*/  BSYNC B1 ;  /* 0x0000000000017941 */ /* 0x000fea0003800000 */
.L_x_147:
[----:B------:R-:W-:Y:S05]  /*69e0*/  BRA `(.L_x_149) ;  /* 0xffffffe000ac7947 */ /* 0x000fea000383ffff */
.L_x_104:
[----:B0-----:R0:W1:Y:S02]  /*69f0*/  SYNCS.PHASECHK.TRANS64.TRYWAIT P1, [R10+URZ+0xe0], R5 ;  /* 0x0000e0050a0075a7 */ /* 0x001064000802017f */
[----:B-1----:R-:W-:Y:S05]  /*6a00*/  @!P1 NANOSLEEP.SYNCS 0x989680 ;  /* 0x009896800000995d */ /* 0x002fea0003900000 */
[----:B------:R-:W1:Y:S02]  /*6a10*/  @!P1 SYNCS.PHASECHK.TRANS64 P1, [R10+URZ+0xe0], R5 ;  /* 0x0000e0050a0095a7 */ /* 0x000e64000802007f */
[----:B-1----:R-:W-:Y:S05]  /*6a20*/  @!P1 BRA `(.L_x_104) ;  /* 0xfffffffc00f09947 */ /* 0x002fea000383ffff */
[----:B------:R-:W-:Y:S05]  /*6a30*/  BRA `(.L_x_150) ;  /* 0xffffffe000e07947 */ /* 0x000fea000383ffff */
.L_x_113:
[----:B------:R-:W-:Y:S01]  /*6a40*/  BSSY B0, `(.L_x_151) ;  /* 0x0000006000007945 */ /* 0x000fe20003800000 */
[----:B------:R-:W-:-:S07]  /*6a50*/  IMAD.MOV.U32 R15, RZ, RZ, -0x1 ;  /* 0xffffffffff0f7424 */ /* 0x000fce00078e00ff */
[----:B-----5:R-:W-:Y:S05]  /*6a60*/  WARPSYNC.COLLECTIVE R15, `(.L_x_152) ;  /* 0x000000000f0c7348 */ /* 0x020fea0003c00000 */
[----:B------:R-:W-:Y:S02]  /*6a70*/  ELECT P6, UR62, PT ;  /* 0x00000000003e782f */ /* 0x000fe400038c0000 */
[----:B------:R-:W-:Y:S01]  /*6a80*/  MOV R14, UR62 ;  /* 0x0000003e000e7c02 */ /* 0x000fe20008000f00 */
[----:B-----5:R-:W-:Y:S10]  /*6a90*/  ENDCOLLECTIVE ;  /* 0x000000000000791b */ /* 0x020ff40003800000 */
.L_x_152:
[----:B------:R-:W-:Y:S05]  /*6aa0*/  BSYNC B0 ;  /* 0x0000000000007941 */ /* 0x000fea0003800000 */
.L_x_151:
[----:B------:R-:W-:Y:S05]  /*6ab0*/  BRA `(.L_x_153) ;  /* 0xffffffec00447947 */ /* 0x000fea000383ffff */
.L_x_117:
[----:B0-----:R0:W1:Y:S02]  /*6ac0*/  SYNCS.PHASECHK.TRANS64.TRYWAIT P0, [R7+URZ], R2 ;  /* 0x00000002070075a7 */ /* 0x001064000800017f */
[----:B-1----:R-:W-:Y:S05]  /*6ad0*/  @!P0 NANOSLEEP.SYNCS 0x989680 ;  /* 0x009896800000895d */ /* 0x002fea0003900000 */
[----:B------:R-:W1:Y:S02]  /*6ae0*/  @!P0 SYNCS.PHASECHK.TRANS64 P0, [R7+URZ], R2 ;  /* 0x00000002070085a7 */ /* 0x000e64000800007f */
[----:B-1----:R-:W-:Y:S05]  /*6af0*/  @!P0 BRA `(.L_x_117) ;  /* 0xfffffffc00f08947 */ /* 0x002fea000383ffff */
[----:B------:R-:W-:Y:S05]  /*6b00*/  BRA `(.L_x_154) ;  /* 0xffffffec00847947 */ /* 0x000fea000383ffff */
.L_x_118:
[----:B0-----:R0:W1:Y:S02]  /*6b10*/  SYNCS.PHASECHK.TRANS64.TRYWAIT P0, [R9+URZ], R4 ;  /* 0x00000004090075a7 */ /* 0x001064000800017f */
[----:B-1----:R-:W-:Y:S05]  /*6b20*/  @!P0 NANOSLEEP.SYNCS 0x989680 ;  /* 0x009896800000895d */ /* 0x002fea0003900000 */
[----:B------:R-:W1:Y:S02]  /*6b30*/  @!P0 SYNCS.PHASECHK.TRANS64 P0, [R9+URZ], R4 ;  /* 0x00000004090085a7 */ /* 0x000e64000800007f */
[----:B-1----:R-:W-:Y:S05]  /*6b40*/  @!P0 BRA `(.L_x_118) ;  /* 0xfffffffc00f08947 */ /* 0x002fea000383ffff */
[----:B------:R-:W-:Y:S05]  /*6b50*/  BRA `(.L_x_155) ;  /* 0xffffffec00947947 */ /* 0x000fea000383ffff */
.L_x_119:
[----:B0-----:R0:W1:Y:S02]  /*6b60*/  SYNCS.PHASECHK.TRANS64.TRYWAIT P0, [R6+URZ], R5 ;  /* 0x00000005060075a7 */ /* 0x001064000800017f */
[----:B-1----:R-:W-:Y:S05]  /*6b70*/  @!P0 NANOSLEEP.SYNCS 0x989680 ;  /* 0x009896800000895d */ /* 0x002fea0003900000 */
[----:B------:R-:W1:Y:S02]  /*6b80*/  @!P0 SYNCS.PHASECHK.TRANS64 P0, [R6+URZ], R5 ;  /* 0x00000005060085a7 */ /* 0x000e64000800007f */
[----:B-1----:R-:W-:Y:S05]  /*6b90*/  @!P0 BRA `(.L_x_119) ;  /* 0xfffffffc00f08947 */ /* 0x002fea000383ffff */
[----:B------:R-:W-:Y:S05]  /*6ba0*/  BRA `(.L_x_156) ;  /* 0xffffffec00a47947 */ /* 0x000fea000383ffff */
.L_x_120:
[----:B0-----:R0:W1:Y:S02]  /*6bb0*/  SYNCS.PHASECHK.TRANS64.TRYWAIT P0, [R9+URZ], R4 ;  /* 0x00000004090075a7 */ /* 0x001064000800017f */
[----:B-1----:R-:W-:Y:S05]  /*6bc0*/  @!P0 NANOSLEEP.SYNCS 0x989680 ;  /* 0x009896800000895d */ /* 0x002fea0003900000 */
[----:B------:R-:W1:Y:S02]  /*6bd0*/  @!P0 SYNCS.PHASECHK.TRANS64 P0, [R9+URZ], R4 ;  /* 0x00000004090085a7 */ /* 0x000e64000800007f */
[----:B-1----:R-:W-:Y:S05]  /*6be0*/  @!P0 BRA `(.L_x_120) ;  /* 0xfffffffc00f08947 */ /* 0x002fea000383ffff */
[----:B------:R-:W-:Y:S05]  /*6bf0*/  BRA `(.L_x_157) ;  /* 0xffffffec00b47947 */ /* 0x000fea000383ffff */
.L_x_121:
[----:B0-----:R0:W1:Y:S02]  /*6c00*/  SYNCS.PHASECHK.TRANS64.TRYWAIT P0, [R6+URZ], R5 ;  /* 0x00000005060075a7 */ /* 0x001064000800017f */
[----:B-1----:R-:W-:Y:S05]  /*6c10*/  @!P0 NANOSLEEP.SYNCS 0x989680 ;  /* 0x009896800000895d */ /* 0x002fea0003900000 */
[----:B------:R-:W1:Y:S02]  /*6c20*/  @!P0 SYNCS.PHASECHK.TRANS64 P0, [R6+URZ], R5 ;  /* 0x00000005060085a7 */ /* 0x000e64000800007f */
[----:B-1----:R-:W-:Y:S05]  /*6c30*/  @!P0 BRA `(.L_x_121) ;  /* 0xfffffffc00f08947 */ /* 0x002fea000383ffff */
[----:B------:R-:W-:Y:S05]  /*6c40*/  BRA `(.L_x_158) ;  /* 0xffffffec00c47947 */ /* 0x000fea000383ffff */
.L_x_122:
[----:B0-----:R0:W1:Y:S02]  /*6c50*/  SYNCS.PHASECHK.TRANS64.TRYWAIT P0, [R9+URZ], R4 ;  /* 0x00000004090075a7 */ /* 0x001064000800017f */
[----:B-1----:R-:W-:Y:S05]  /*6c60*/  @!P0 NANOSLEEP.SYNCS 0x989680 ;  /* 0x009896800000895d */ /* 0x002fea0003900000 */
[----:B------:R-:W1:Y:S02]  /*6c70*/  @!P0 SYNCS.PHASECHK.TRANS64 P0, [R9+URZ], R4 ;  /* 0x00000004090085a7 */ /* 0x000e64000800007f */
[----:B-1----:R-:W-:Y:S05]  /*6c80*/  @!P0 BRA `(.L_x_122) ;  /* 0xfffffffc00f08947 */ /* 0x002fea000383ffff */
[----:B------:R-:W-:Y:S05]  /*6c90*/  BRA `(.L_x_159) ;  /* 0xffffffec00d47947 */ /* 0x000fea000383ffff */
.L_x_123:
[----:B0-----:R0:W1:Y:S02]  /*6ca0*/  SYNCS.PHASECHK.TRANS64.TRYWAIT P0, [R6+URZ], R5 ;  /* 0x00000005060075a7 */ /* 0x001064000800017f */
[----:B-1----:R-:W-:Y:S05]  /*6cb0*/  @!P0 NANOSLEEP.SYNCS 0x989680 ;  /* 0x009896800000895d */ /* 0x002fea0003900000 */
[----:B------:R-:W1:Y:S02]  /*6cc0*/  @!P0 SYNCS.PHASECHK.TRANS64 P0, [R6+URZ], R5 ;  /* 0x00000005060085a7 */ /* 0x000e64000800007f */
[----:B-1----:R-:W-:Y:S05]  /*6cd0*/  @!P0 BRA `(.L_x_123) ;  /* 0xfffffffc00f08947 */ /* 0x002fea000383ffff */
[----:B------:R-:W-:Y:S05]  /*6ce0*/  BRA `(.L_x_160) ;  /* 0xffffffec00e47947 */ /* 0x000fea000383ffff */
.L_x_124:
[----:B0-----:R0:W1:Y:S02]  /*6cf0*/  SYNCS.PHASECHK.TRANS64.TRYWAIT P0, [R9+URZ], R4 ;  /* 0x00000004090075a7 */ /* 0x001064000800017f */
[----:B-1----:R-:W-:Y:S05]  /*6d00*/  @!P0 NANOSLEEP.SYNCS 0x989680 ;  /* 0x009896800000895d */ /* 0x002fea0003900000 */
[----:B------:R-:W1:Y:S02]  /*6d10*/  @!P0 SYNCS.PHASECHK.TRANS64 P0, [R9+URZ], R4 ;  /* 0x00000004090085a7 */ /* 0x000e64000800007f */
[----:B-1----:R-:W-:Y:S05]  /*6d20*/  @!P0 BRA `(.L_x_124) ;  /* 0xfffffffc00f08947 */ /* 0x002fea000383ffff */
[----:B------:R-:W-:Y:S05]  /*6d30*/  BRA `(.L_x_161) ;  /* 0xffffffec00f47947 */ /* 0x000fea000383ffff */
.L_x_125:
[----:B0-----:R0:W1:Y:S02]  /*6d40*/  SYNCS.PHASECHK.TRANS64.TRYWAIT P0, [R6+URZ], R5 ;  /* 0x00000005060075a7 */ /* 0x001064000800017f */
[----:B-1----:R-:W-:Y:S05]  /*6d50*/  @!P0 NANOSLEEP.SYNCS 0x989680 ;  /* 0x009896800000895d */ /* 0x002fea0003900000 */
[----:B------:R-:W1:Y:S02]  /*6d60*/  @!P0 SYNCS.PHASECHK.TRANS64 P0, [R6+URZ], R5 ;  /* 0x00000005060085a7 */ /* 0x000e64000800007f */
[----:B-1----:R-:W-:Y:S05]  /*6d70*/  @!P0 BRA `(.L_x_125) ;  /* 0xfffffffc00f08947 */ /* 0x002fea000383ffff */
[----:B------:R-:W-:Y:S05]  /*6d80*/  BRA `(.L_x_162) ;  /* 0xfffffff000047947 */ /* 0x000fea000383ffff */
.L_x_126:
[----:B0-----:R0:W1:Y:S02]  /*6d90*/  SYNCS.PHASECHK.TRANS64.TRYWAIT P0, [R9+URZ], R4 ;  /* 0x00000004090075a7 */ /* 0x001064000800017f */
[----:B-1----:R-:W-:Y:S05]  /*6da0*/  @!P0 NANOSLEEP.SYNCS 0x989680 ;  /* 0x009896800000895d */ /* 0x002fea0003900000 */
[----:B------:R-:W1:Y:S02]  /*6db0*/  @!P0 SYNCS.PHASECHK.TRANS64 P0, [R9+URZ], R4 ;  /* 0x00000004090085a7 */ /* 0x000e64000800007f */
[----:B-1----:R-:W-:Y:S05]  /*6dc0*/  @!P0 BRA `(.L_x_126) ;  /* 0xfffffffc00f08947 */ /* 0x002fea000383ffff */
[----:B------:R-:W-:Y:S05]  /*6dd0*/  BRA `(.L_x_163) ;  /* 0xfffffff000147947 */ /* 0x000fea000383ffff */
.L_x_127:
[----:B0-----:R0:W1:Y:S02]  /*6de0*/  SYNCS.PHASECHK.TRANS64.TRYWAIT P0, [R6+URZ], R5 ;  /* 0x00000005060075a7 */ /* 0x001064000800017f */
[----:B-1----:R-:W-:Y:S05]  /*6df0*/  @!P0 NANOSLEEP.SYNCS 0x989680 ;  /* 0x009896800000895d */ /* 0x002fea0003900000 */
[----:B------:R-:W1:Y:S02]  /*6e00*/  @!P0 SYNCS.PHASECHK.TRANS64 P0, [R6+URZ], R5 ;  /* 0x00000005060085a7 */ /* 0x000e64000800007f */
[----:B-1----:R-:W-:Y:S05]  /*6e10*/  @!P0 BRA `(.L_x_127) ;  /* 0xfffffffc00f08947 */ /* 0x002fea000383ffff */
[----:B------:R-:W-:Y:S05]  /*6e20*/  BRA `(.L_x_164) ;  /* 0xfffffff000247947 */ /* 0x000fea000383ffff */
.L_x_128:
[----:B0-----:R0:W1:Y:S02]  /*6e30*/  SYNCS.PHASECHK.TRANS64.TRYWAIT P0, [R9+URZ], R4 ;  /* 0x00000004090075a7 */ /* 0x001064000800017f */
[----:B-1----:R-:W-:Y:S05]  /*6e40*/  @!P0 NANOSLEEP.SYNCS 0x989680 ;  /* 0x009896800000895d */ /* 0x002fea0003900000 */
[----:B------:R-:W1:Y:S02]  /*6e50*/  @!P0 SYNCS.PHASECHK.TRANS64 P0, [R9+URZ], R4 ;  /* 0x00000004090085a7 */ /* 0x000e64000800007f */
[----:B-1----:R-:W-:Y:S05]  /*6e60*/  @!P0 BRA `(.L_x_128) ;  /* 0xfffffffc00f08947 */ /* 0x002fea000383ffff */
[----:B------:R-:W-:Y:S05]  /*6e70*/  BRA `(.L_x_165) ;  /* 0xfffffff000347947 */ /* 0x000fea000383ffff */
.L_x_129:
[----:B0-----:R0:W1:Y:S02]  /*6e80*/  SYNCS.PHASECHK.TRANS64.TRYWAIT P0, [R6+URZ], R5 ;  /* 0x00000005060075a7 */ /* 0x001064000800017f */
[----:B-1----:R-:W-:Y:S05]  /*6e90*/  @!P0 NANOSLEEP.SYNCS 0x989680 ;  /* 0x009896800000895d */ /* 0x002fea0003900000 */
[----:B------:R-:W1:Y:S02]  /*6ea0*/  @!P0 SYNCS.PHASECHK.TRANS64 P0, [R6+URZ], R5 ;  /* 0x00000005060085a7 */ /* 0x000e64000800007f */
[----:B-1----:R-:W-:Y:S05]  /*6eb0*/  @!P0 BRA `(.L_x_129) ;  /* 0xfffffffc00f08947 */ /* 0x002fea000383ffff */
[----:B------:R-:W-:Y:S05]  /*6ec0*/  BRA `(.L_x_166) ;  /* 0xfffffff000447947 */ /* 0x000fea000383ffff */
.L_x_130:
[----:B0-----:R0:W1:Y:S02]  /*6ed0*/  SYNCS.PHASECHK.TRANS64.TRYWAIT P0, [R9+URZ], R4 ;  /* 0x00000004090075a7 */ /* 0x001064000800017f */
[----:B-1----:R-:W-:Y:S05]  /*6ee0*/  @!P0 NANOSLEEP.SYNCS 0x989680 ;  /* 0x009896800000895d */ /* 0x002fea0003900000 */
[----:B------:R-:W1:Y:S02]  /*6ef0*/  @!P0 SYNCS.PHASECHK.TRANS64 P0, [R9+URZ], R4 ;  /* 0x00000004090085a7 */ /* 0x000e64000800007f */
[----:B-1----:R-:W-:Y:S05]  /*6f00*/  @!P0 BRA `(.L_x_130) ;  /* 0xfffffffc00f08947 */ /* 0x002fea000383ffff */
[----:B------:R-:W-:Y:S05]  /*6f10*/  BRA `(.L_x_167) ;  /* 0xfffffff000547947 */ /* 0x000fea000383ffff */
.L_x_131:
[----:B0-----:R0:W1:Y:S02]  /*6f20*/  SYNCS.PHASECHK.TRANS64.TRYWAIT P0, [R6+URZ], R5 ;  /* 0x00000005060075a7 */ /* 0x001064000800017f */
[----:B-1----:R-:W-:Y:S05]  /*6f30*/  @!P0 NANOSLEEP.SYNCS 0x989680 ;  /* 0x009896800000895d */ /* 0x002fea0003900000 */
[----:B------:R-:W1:Y:S02]  /*6f40*/  @!P0 SYNCS.PHASECHK.TRANS64 P0, [R6+URZ], R5 ;  /* 0x00000005060085a7 */ /* 0x000e64000800007f */
[----:B-1----:R-:W-:Y:S05]  /*6f50*/  @!P0 BRA `(.L_x_131) ;  /* 0xfffffffc00f08947 */ /* 0x002fea000383ffff */
[----:B------:R-:W-:Y:S05]  /*6f60*/  BRA `(.L_x_168) ;  /* 0xfffffff000647947 */ /* 0x000fea000383ffff */
.L_x_132:
[----:B0-----:R0:W1:Y:S02]  /*6f70*/  SYNCS.PHASECHK.TRANS64.TRYWAIT P0, [R9+URZ], R4 ;  /* 0x00000004090075a7 */ /* 0x001064000800017f */
[----:B-1----:R-:W-:Y:S05]  /*6f80*/  @!P0 NANOSLEEP.SYNCS 0x989680 ;  /* 0x009896800000895d */ /* 0x002fea0003900000 */
[----:B------:R-:W1:Y:S02]  /*6f90*/  @!P0 SYNCS.PHASECHK.TRANS64 P0, [R9+URZ], R4 ;  /* 0x00000004090085a7 */ /* 0x000e64000800007f */
[----:B-1----:R-:W-:Y:S05]  /*6fa0*/  @!P0 BRA `(.L_x_132) ;  /* 0xfffffffc00f08947 */ /* 0x002fea000383ffff */
[----:B------:R-:W-:Y:S05]  /*6fb0*/  BRA `(.L_x_169) ;  /* 0xfffffff000747947 */ /* 0x000fea000383ffff */
.L_x_133:
[----:B0-----:R0:W1:Y:S02]  /*6fc0*/  SYNCS.PHASECHK.TRANS64.TRYWAIT P0, [R6+URZ], R5 ;  /* 0x00000005060075a7 */ /* 0x001064000800017f */
[----:B-1----:R-:W-:Y:S05]  /*6fd0*/  @!P0 NANOSLEEP.SYNCS 0x989680 ;  /* 0x009896800000895d */ /* 0x002fea0003900000 */
[----:B------:R-:W1:Y:S02]  /*6fe0*/  @!P0 SYNCS.PHASECHK.TRANS64 P0, [R6+URZ], R5 ;  /* 0x00000005060085a7 */ /* 0x000e64000800007f */
[----:B-1----:R-:W-:Y:S05]  /*6ff0*/  @!P0 BRA `(.L_x_133) ;  /* 0xfffffffc00f08947 */ /* 0x002fea000383ffff */
[----:B------:R-:W-:Y:S05]  /*7000*/  BRA `(.L_x_170) ;  /* 0xfffffff000847947 */ /* 0x000fea000383ffff */
.L_x_134:
[----:B0-----:R0:W1:Y:S02]  /*7010*/  SYNCS.PHASECHK.TRANS64.TRYWAIT P0, [R9+URZ], R4 ;  /* 0x00000004090075a7 */ /* 0x001064000800017f */
[----:B-1----:R-:W-:Y:S05]  /*7020*/  @!P0 NANOSLEEP.SYNCS 0x989680 ;  /* 0x009896800000895d */ /* 0x002fea0003900000 */
[----:B------:R-:W1:Y:S02]  /*7030*/  @!P0 SYNCS.PHASECHK.TRANS64 P0, [R9+URZ], R4 ;  /* 0x00000004090085a7 */ /* 0x000e64000800007f */
[----:B-1----:R-:W-:Y:S05]  /*7040*/  @!P0 BRA `(.L_x_134) ;  /* 0xfffffffc00f08947 */ /* 0x002fea000383ffff */
[----:B------:R-:W-:Y:S05]  /*7050*/  BRA `(.L_x_171) ;  /* 0xfffffff000947947 */ /* 0x000fea000383ffff */
.L_x_135:
[----:B0-----:R0:W1:Y:S02]  /*7060*/  SYNCS.PHASECHK.TRANS64.TRYWAIT P0, [R6+URZ], R5 ;  /* 0x00000005060075a7 */ /* 0x001064000800017f */
[----:B-1----:R-:W-:Y:S05]  /*7070*/  @!P0 NANOSLEEP.SYNCS 0x989680 ;  /* 0x009896800000895d */ /* 0x002fea0003900000 */
[----:B------:R-:W1:Y:S02]  /*7080*/  @!P0 SYNCS.PHASECHK.TRANS64 P0, [R6+URZ], R5 ;  /* 0x00000005060085a7 */ /* 0x000e64000800007f */
[----:B-1----:R-:W-:Y:S05]  /*7090*/  @!P0 BRA `(.L_x_135) ;  /* 0xfffffffc00f08947 */ /* 0x002fea000383ffff */
[----:B------:R-:W-:Y:S05]  /*70a0*/  BRA `(.L_x_172) ;  /* 0xfffffff000a47947 */ /* 0x000fea000383ffff */
.L_x_136:
[----:B0-----:R0:W1:Y:S02]  /*70b0*/  SYNCS.PHASECHK.TRANS64.TRYWAIT P0, [R9+URZ], R4 ;  /* 0x00000004090075a7 */ /* 0x001064000800017f */
[----:B-1----:R-:W-:Y:S05]  /*70c0*/  @!P0 NANOSLEEP.SYNCS 0x989680 ;  /* 0x009896800000895d */ /* 0x002fea0003900000 */
[----:B------:R-:W1:Y:S02]  /*70d0*/  @!P0 SYNCS.PHASECHK.TRANS64 P0, [R9+URZ], R4 ;  /* 0x00000004090085a7 */ /* 0x000e64000800007f */
[----:B-1----:R-:W-:Y:S05]  /*70e0*/  @!P0 BRA `(.L_x_136) ;  /* 0xfffffffc00f08947 */ /* 0x002fea000383ffff */
[----:B------:R-:W-:Y:S05]  /*70f0*/  BRA `(.L_x_173) ;  /* 0xfffffff000b47947 */ /* 0x000fea000383ffff */
.L_x_137:
[----:B0-----:R0:W1:Y:S02]  /*7100*/  SYNCS.PHASECHK.TRANS64.TRYWAIT P0, [R6+URZ], R5 ;  /* 0x00000005060075a7 */ /* 0x001064000800017f */
[----:B-1----:R-:W-:Y:S05]  /*7110*/  @!P0 NANOSLEEP.SYNCS 0x989680 ;  /* 0x009896800000895d */ /* 0x002fea0003900000 */
[----:B------:R-:W1:Y:S02]  /*7120*/  @!P0 SYNCS.PHASECHK.TRANS64 P0, [R6+URZ], R5 ;  /* 0x00000005060085a7 */ /* 0x000e64000800007f */
[----:B-1----:R-:W-:Y:S05]  /*7130*/  @!P0 BRA `(.L_x_137) ;  /* 0xfffffffc00f08947 */ /* 0x002fea000383ffff */
[----:B------:R-:W-:Y:S05]  /*7140*/  BRA `(.L_x_174) ;  /* 0xfffffff000c47947 */ /* 0x000fea000383ffff */
.L_x_138:
[----:B0-----:R0:W1:Y:S02]  /*7150*/  SYNCS.PHASECHK.TRANS64.TRYWAIT P0, [R9+URZ], R4 ;  /* 0x00000004090075a7 */ /* 0x001064000800017f */
[----:B-1----:R-:W-:Y:S05]  /*7160*/  @!P0 NANOSLEEP.SYNCS 0x989680 ;  /* 0x009896800000895d */ /* 0x002fea0003900000 */
[----:B------:R-:W1:Y:S02]  /*7170*/  @!P0 SYNCS.PHASECHK.TRANS64 P0, [R9+URZ], R4 ;  /* 0x00000004090085a7 */ /* 0x000e64000800007f */
[----:B-1----:R-:W-:Y:S05]  /*7180*/  @!P0 BRA `(.L_x_138) ;  /* 0xfffffffc00f08947 */ /* 0x002fea000383ffff */
[----:B------:R-:W-:Y:S05]  /*7190*/  BRA `(.L_x_175) ;  /* 0xfffffff000d47947 */ /* 0x000fea000383ffff */
.L_x_139:
[----:B0-----:R0:W1:Y:S02]  /*71a0*/  SYNCS.PHASECHK.TRANS64.TRYWAIT P0, [R6+URZ], R5 ;  /* 0x00000005060075a7 */ /* 0x001064000800017f */
[----:B-1----:R-:W-:Y:S05]  /*71b0*/  @!P0 NANOSLEEP.SYNCS 0x989680 ;  /* 0x009896800000895d */ /* 0x002fea0003900000 */
[----:B------:R-:W1:Y:S02]  /*71c0*/  @!P0 SYNCS.PHASECHK.TRANS64 P0, [R6+URZ], R5 ;  /* 0x00000005060085a7 */ /* 0x000e64000800007f */
[----:B-1----:R-:W-:Y:S05]  /*71d0*/  @!P0 BRA `(.L_x_139) ;  /* 0xfffffffc00f08947 */ /* 0x002fea000383ffff */
[----:B------:R-:W-:Y:S05]  /*71e0*/  BRA `(.L_x_176) ;  /* 0xfffffff000e47947 */ /* 0x000fea000383ffff */
.L_x_140:
[----:B0-----:R0:W1:Y:S02]  /*71f0*/  SYNCS.PHASECHK.TRANS64.TRYWAIT P0, [R9+URZ], R4 ;  /* 0x00000004090075a7 */ /* 0x001064000800017f */
[----:B-1----:R-:W-:Y:S05]  /*7200*/  @!P0 NANOSLEEP.SYNCS 0x989680 ;  /* 0x009896800000895d */ /* 0x002fea0003900000 */
[----:B------:R-:W1:Y:S02]  /*7210*/  @!P0 SYNCS.PHASECHK.TRANS64 P0, [R9+URZ], R4 ;  /* 0x00000004090085a7 */ /* 0x000e64000800007f */
[----:B-1----:R-:W-:Y:S05]  /*7220*/  @!P0 BRA `(.L_x_140) ;  /* 0xfffffffc00f08947 */ /* 0x002fea000383ffff */
[----:B------:R-:W-:Y:S05]  /*7230*/  BRA `(.L_x_177) ;  /* 0xfffffff000f47947 */ /* 0x000fea000383ffff */
.L_x_141:
[----:B0-----:R0:W1:Y:S02]  /*7240*/  SYNCS.PHASECHK.TRANS64.TRYWAIT P0, [R6+URZ], R5 ;  /* 0x00000005060075a7 */ /* 0x001064000800017f */
[----:B-1----:R-:W-:Y:S05]  /*7250*/  @!P0 NANOSLEEP.SYNCS 0x989680 ;  /* 0x009896800000895d */ /* 0x002fea0003900000 */
[----:B------:R-:W1:Y:S02]  /*7260*/  @!P0 SYNCS.PHASECHK.TRANS64 P0, [R6+URZ], R5 ;  /* 0x00000005060085a7 */ /* 0x000e64000800007f */
[----:B-1----:R-:W-:Y:S05]  /*7270*/  @!P0 BRA `(.L_x_141) ;  /* 0xfffffffc00f08947 */ /* 0x002fea000383ffff */
[----:B------:R-:W-:Y:S05]  /*7280*/  BRA `(.L_x_178) ;  /* 0xfffffff400047947 */ /* 0x000fea000383ffff */
.L_x_142:
[----:B0-----:R0:W1:Y:S02]  /*7290*/  SYNCS.PHASECHK.TRANS64.TRYWAIT P0, [R9+URZ], R4 ;  /* 0x00000004090075a7 */ /* 0x001064000800017f */
[----:B-1----:R-:W-:Y:S05]  /*72a0*/  @!P0 NANOSLEEP.SYNCS 0x989680 ;  /* 0x009896800000895d */ /* 0x002fea0003900000 */
[----:B------:R-:W1:Y:S02]  /*72b0*/  @!P0 SYNCS.PHASECHK.TRANS64 P0, [R9+URZ], R4 ;  /* 0x00000004090085a7 */ /* 0x000e64000800007f */
[----:B-1----:R-:W-:Y:S05]  /*72c0*/  @!P0 BRA `(.L_x_142) ;  /* 0xfffffffc00f08947 */ /* 0x002fea000383ffff */
[----:B------:R-:W-:Y:S05]  /*72d0*/  BRA `(.L_x_179) ;  /* 0xfffffff400147947 */ /* 0x000fea000383ffff */
.L_x_143:
[----:B-1----:R1:W2:Y:S02]  /*72e0*/  SYNCS.PHASECHK.TRANS64.TRYWAIT P0, [R6+URZ], R5 ;  /* 0x00000005060075a7 */ /* 0x0022a4000800017f */
[----:B--2---:R-:W-:Y:S05]  /*72f0*/  @!P0 NANOSLEEP.SYNCS 0x989680 ;  /* 0x009896800000895d */ /* 0x004fea0003900000 */
[----:B------:R-:W2:Y:S02]  /*7300*/  @!P0 SYNCS.PHASECHK.TRANS64 P0, [R6+URZ], R5 ;  /* 0x00000005060085a7 */ /* 0x000ea4000800007f */
[----:B--2---:R-:W-:Y:S05]  /*7310*/  @!P0 BRA `(.L_x_143) ;  /* 0xfffffffc00f08947 */ /* 0x004fea000383ffff */
[----:B------:R-:W-:Y:S05]  /*7320*/  BRA `(.L_x_180) ;  /* 0xfffffff4001c7947 */ /* 0x000fea000383ffff */
.L_x_181:
[----:B------:R-:W-:-:S00]  /*7330*/  BRA `(.L_x_181) ;  /* 0xfffffffc00fc7947 */ /* 0x000fc0000383ffff */
[----:B------:R-:W-:-:S00]  /*7340*/  NOP ;  /* 0x0000000000007918 */ /* 0x000fc00000000000 */
        /* <DEDUP_REMOVED lines=11> */
.L_x_182:


//--------------------- .nv.global.init           --------------------------
	.section	.nv.global.init,"aw",@progbits
.nv.global.init:
	.type		$str$22,@object
	.size		$str$22,($str$23 - $str$22)
$str$22:
        /*0000*/ 	.byte	0x6b, 0x5f, 0x74, 0x69, 0x6c, 0x65, 0x5f, 0x63, 0x6f, 0x75, 0x6e, 0x74, 0x20, 0x3e, 0x3d, 0x20
        /*0010*/ 	.byte	0x31, 0x00
	.type		$str$23,@object
	.size		$str$23,(__unnamed_1 - $str$23)
$str$23:
        /*0012*/ 	.byte	0x2f, 0x74, 0x6d, 0x70, 0x2f, 0x63, 0x75, 0x74, 0x6c, 0x61, 0x73, 0x73, 0x5f, 0x73, 0x77, 0x65
        /*0022*/ 	.byte	0x65, 0x70, 0x5f, 0x73, 0x72, 0x63, 0x2f, 0x69, 0x6e, 0x63, 0x6c, 0x75, 0x64, 0x65, 0x2f, 0x63
        /*0032*/ 	.byte	0x75, 0x74, 0x6c, 0x61, 0x73, 0x73, 0x2f, 0x67, 0x65, 0x6d, 0x6d, 0x2f, 0x63, 0x6f, 0x6c, 0x6c
        /*0042*/ 	.byte	0x65, 0x63, 0x74, 0x69, 0x76, 0x65, 0x2f, 0x73, 0x6d, 0x39, 0x30, 0x5f, 0x6d, 0x6d, 0x61, 0x5f
        /*0052*/ 	.byte	0x74, 0x6d, 0x61, 0x5f, 0x67, 0x6d, 0x6d, 0x61, 0x5f, 0x73, 0x73, 0x5f, 0x77, 0x61, 0x72, 0x70
        /*0062*/ 	.byte	0x73, 0x70, 0x65, 0x63, 0x69, 0x61, 0x6c, 0x69, 0x7a, 0x65, 0x64, 0x2e, 0x68, 0x70, 0x70, 0x00
	.type		__unnamed_1,@object
	.size		__unnamed_1,(.L_0 - __unnamed_1)
__unnamed_1:
        /*0072*/ 	.byte	0x76, 0x6f, 0x69, 0x64, 0x20, 0x63, 0x75, 0x74, 0x6c, 0x61, 0x73, 0x73, 0x3a, 0x3a, 0x67, 0x65
        /* <DEDUP_REMOVED lines=179> */
        /*0bb2*/ 	.byte	0x75, 0x74, 0x65, 0x3a, 0x3a, 0x69, 0x64, 0x65, 0x6e, 0x74, 0x69, 0x74, 0x79, 0x5d, 0x00
.L_0:


//--------------------- .nv.shared._ZN7cutlass13device_kernelINS_4gemm6kernel13GemmUniversalIN4cute5tupleIJiiiiEEENS1_10collective13CollectiveMmaINS1_34MainloopSm90TmaGmmaWarpSpecializedILi28ENS5_IJNS4_1CILi1EEESB_SB_EEENS1_32KernelTmaWarpSpecializedPingpongEEENS5_IJNSA_ILi64EEESF_NSA_ILi32EEEEEENS_10bfloat16_tENS5_IJlSB_lEEESI_SJ_NS4_8TiledMMAINS4_8MMA_AtomIJNS4_4SM904GMMA27MMA_64x64x16_F32BF16BF16_SSILNSN_5MajorE0ELSP_0ELNSN_7ScaleInE1ELSQ_1EEEEEENS4_6LayoutISC_NS5_IJNSA_ILi0EEESU_SU_EEEEENS5_IJNS4_10UnderscoreESX_SX_EEEEENS4_13SM90_TMA_LOADENS4_14ComposedLayoutINS4_7SwizzleILi2ELi4ELi3EEENS4_18smem_ptr_flag_bitsILi16EEENST_INS5_IJNSA_ILi8EEESG_EEENS5_IJSG_SB_EEEEEEEvNS4_8identityES10_S1A_vS1B_EENS_8epilogue10collective6detail29Sm90TmaWarpSpecializedAdapterINS1E_15DefaultEpilogueISI_SJ_SJ_NS1D_6thread17LinearCombinationISI_Li1EffLNS1I_9ScaleType4KindE0ELNS_15FloatRoundStyleE2ESI_EENS1_15EpilogueDefaultEEEEEvvEEEEvNT_6ParamsE --------------------------
	.section	.nv.shared._ZN7cutlass13device_kernelINS_4gemm6kernel13GemmUniversalIN4cute5tupleIJiiiiEEENS1_10collective13CollectiveMmaINS1_34MainloopSm90TmaGmmaWarpSpecializedILi28ENS5_IJNS4_1CILi1EEESB_SB_EEENS1_32KernelTmaWarpSpecializedPingpongEEENS5_IJNSA_ILi64EEESF_NSA_ILi32EEEEEENS_10bfloat16_tENS5_IJlSB_lEEESI_SJ_NS4_8TiledMMAINS4_8MMA_AtomIJNS4_4SM904GMMA27MMA_64x64x16_F32BF16BF16_SSILNSN_5MajorE0ELSP_0ELNSN_7ScaleInE1ELSQ_1EEEEEENS4_6LayoutISC_NS5_IJNSA_ILi0EEESU_SU_EEEEENS5_IJNS4_10UnderscoreESX_SX_EEEEENS4_13SM90_TMA_LOADENS4_14ComposedLayoutINS4_7SwizzleILi2ELi4ELi3EEENS4_18smem_ptr_flag_bitsILi16EEENST_INS5_IJNSA_ILi8EEESG_EEENS5_IJSG_SB_EEEEEEEvNS4_8identityES10_S1A_vS1B_EENS_8epilogue10collective6detail29Sm90TmaWarpSpecializedAdapterINS1E_15DefaultEpilogueISI_SJ_SJ_NS1D_6thread17LinearCombinationISI_Li1EffLNS1I_9ScaleType4KindE0ELNS_15FloatRoundStyleE2ESI_EENS1_15EpilogueDefaultEEEEEvvEEEEvNT_6ParamsE,"aw",@nobits
	.sectionflags	@""
	.align	16
	.zero		1024


//--------------------- .nv.shared.reserved.0     --------------------------
	.section	.nv.shared.reserved.0,"aw",@nobits
	.weak		__nv_reservedSMEM_offset_0_alias
	.size		__nv_reservedSMEM_offset_0_alias, 0, 0
	.other		__nv_reservedSMEM_offset_0_alias,@"STO_CUDA_RESERVED_SHARED STV_DEFAULT"
__nv_reservedSMEM_offset_0_alias:
	.zero		0


//--------------------- .nv.global                --------------------------
	.section	.nv.global,"aw",@nobits
.nv.global:
	.type		_ZN39_INTERNAL_7a718499_4_k_cu_3e2c1c56_27044cute1_E,@object
	.size		_ZN39_INTERNAL_7a718499_4_k_cu_3e2c1c56_27044cute1_E,(_ZN39_INTERNAL_7a718499_4_k_cu_3e2c1c56_27044cuda3std3__45__cpo6cbeginE - _ZN39_INTERNAL_7a718499_4_k_cu_3e2c1c56_27044cute1_E)
_ZN39_INTERNAL_7a718499_4_k_cu_3e2c1c56_27044cute1_E:
	.zero		1
	.type		_ZN39_INTERNAL_7a718499_4_k_cu_3e2c1c56_27044cuda3std3__45__cpo6cbeginE,@object
	.size		_ZN39_INTERNAL_7a718499_4_k_cu_3e2c1c56_27044cuda3std3__45__cpo6cbeginE,(_ZN39_INTERNAL_7a718499_4_k_cu_3e2c1c56_27044cuda3std3__48in_placeE - _ZN39_INTERNAL_7a718499_4_k_cu_3e2c1c56_27044cuda3std3__45__cpo6cbeginE)
_ZN39_INTERNAL_7a718499_4_k_cu_3e2c1c56_27044cuda3std3__45__cpo6cbeginE:
	.zero		1
	.type		_ZN39_INTERNAL_7a718499_4_k_cu_3e2c1c56_27044cuda3std3__48in_placeE,@object
	.size		_ZN39_INTERNAL_7a718499_4_k_cu_3e2c1c56_27044cuda3std3__48in_placeE,(_ZN39_INTERNAL_7a718499_4_k_cu_3e2c1c56_27044cuda3std6ranges3__45__cpo9iter_moveE - _ZN39_INTERNAL_7a718499_4_k_cu_3e2c1c56_27044cuda3std3__48in_placeE)
_ZN39_INTERNAL_7a718499_4_k_cu_3e2c1c56_27044cuda3std3__48in_placeE:
	.zero		1
	.type		_ZN39_INTERNAL_7a718499_4_k_cu_3e2c1c56_27044cuda3std6ranges3__45__cpo9iter_moveE,@object
	.size		_ZN39_INTERNAL_7a718499_4_k_cu_3e2c1c56_27044cuda3std6ranges3__45__cpo9iter_moveE,(_ZN39_INTERNAL_7a718499_4_k_cu_3e2c1c56_27044cuda3std3__45__cpo5beginE - _ZN39_INTERNAL_7a718499_4_k_cu_3e2c1c56_27044cuda3std6ranges3__45__cpo9iter_moveE)
_ZN39_INTERNAL_7a718499_4_k_cu_3e2c1c56_27044cuda3std6ranges3__45__cpo9iter_moveE:
	.zero		1
	.type		_ZN39_INTERNAL_7a718499_4_k_cu_3e2c1c56_27044cuda3std3__45__cpo5beginE,@object
	.size		_ZN39_INTERNAL_7a718499_4_k_cu_3e2c1c56_27044cuda3std3__45__cpo5beginE,(_ZN39_INTERNAL_7a718499_4_k_cu_3e2c1c56_27044cuda3std3__441_GLOBAL__N__7a718499_4_k_cu_3e2c1c56_27046ignoreE - _ZN39_INTERNAL_7a718499_4_k_cu_3e2c1c56_27044cuda3std3__45__cpo5beginE)
_ZN39_INTERNAL_7a718499_4_k_cu_3e2c1c56_27044cuda3std3__45__cpo5beginE:
	.zero		1
	.type		_ZN39_INTERNAL_7a718499_4_k_cu_3e2c1c56_27044cuda3std3__441_GLOBAL__N__7a718499_4_k_cu_3e2c1c56_27046ignoreE,@object
	.size		_ZN39_INTERNAL_7a718499_4_k_cu_3e2c1c56_27044cuda3std3__441_GLOBAL__N__7a718499_4_k_cu_3e2c1c56_27046ignoreE,(_ZN39_INTERNAL_7a718499_4_k_cu_3e2c1c56_27044cute7productE - _ZN39_INTERNAL_7a718499_4_k_cu_3e2c1c56_27044cuda3std3__441_GLOBAL__N__7a718499_4_k_cu_3e2c1c56_27046ignoreE)
_ZN39_INTERNAL_7a718499_4_k_cu_3e2c1c56_27044cuda3std3__441_GLOBAL__N__7a718499_4_k_cu_3e2c1c56_27046ignoreE:
	.zero		1
	.type		_ZN39_INTERNAL_7a718499_4_k_cu_3e2c1c56_27044cute7productE,@object
	.size		_ZN39_INTERNAL_7a718499_4_k_cu_3e2c1c56_27044cute7productE,(_ZN39_INTERNAL_7a718499_4_k_cu_3e2c1c56_27044cuda3std3__45__cpo3endE - _ZN39_INTERNAL_7a718499_4_k_cu_3e2c1c56_27044cute7productE)
_ZN39_INTERNAL_7a718499_4_k_cu_3e2c1c56_27044cute7productE:
	.zero		1
	.type		_ZN39_INTERNAL_7a718499_4_k_cu_3e2c1c56_27044cuda3std3__45__cpo3endE,@object
	.size		_ZN39_INTERNAL_7a718499_4_k_cu_3e2c1c56_27044cuda3std3__45__cpo3endE,(_ZN39_INTERNAL_7a718499_4_k_cu_3e2c1c56_27044cuda3std3__419piecewise_constructE - _ZN39_INTERNAL_7a718499_4_k_cu_3e2c1c56_27044cuda3std3__45__cpo3endE)
_ZN39_INTERNAL_7a718499_4_k_cu_3e2c1c56_27044cuda3std3__45__cpo3endE:
	.zero		1
	.type		_ZN39_INTERNAL_7a718499_4_k_cu_3e2c1c56_27044cuda3std3__419piecewise_constructE,@object
	.size		_ZN39_INTERNAL_7a718499_4_k_cu_3e2c1c56_27044cuda3std3__419piecewise_constructE,(_ZN39_INTERNAL_7a718499_4_k_cu_3e2c1c56_27044cuda3std3__45__cpo4cendE - _ZN39_INTERNAL_7a718499_4_k_cu_3e2c1c56_27044cuda3std3__419piecewise_constructE)
_ZN39_INTERNAL_7a718499_4_k_cu_3e2c1c56_27044cuda3std3__419piecewise_constructE:
	.zero		1
	.type		_ZN39_INTERNAL_7a718499_4_k_cu_3e2c1c56_27044cuda3std3__45__cpo4cendE,@object
	.size		_ZN39_INTERNAL_7a718499_4_k_cu_3e2c1c56_27044cuda3std3__45__cpo4cendE,(_ZN39_INTERNAL_7a718499_4_k_cu_3e2c1c56_27044cuda3std6ranges3__45__cpo4swapE - _ZN39_INTERNAL_7a718499_4_k_cu_3e2c1c56_27044cuda3std3__45__cpo4cendE)
_ZN39_INTERNAL_7a718499_4_k_cu_3e2c1c56_27044cuda3std3__45__cpo4cendE:
	.zero		1
	.type		_ZN39_INTERNAL_7a718499_4_k_cu_3e2c1c56_27044cuda3std6ranges3__45__cpo4swapE,@object
	.size		_ZN39_INTERNAL_7a718499_4_k_cu_3e2c1c56_27044cuda3std6ranges3__45__cpo4swapE,(.L_8 - _ZN39_INTERNAL_7a718499_4_k_cu_3e2c1c56_27044cuda3std6ranges3__45__cpo4swapE)
_ZN39_INTERNAL_7a718499_4_k_cu_3e2c1c56_27044cuda3std6ranges3__45__cpo4swapE:
	.zero		1
.L_8:


//--------------------- .nv.constant0._ZN7cutlass13device_kernelINS_4gemm6kernel13GemmUniversalIN4cute5tupleIJiiiiEEENS1_10collective13CollectiveMmaINS1_34MainloopSm90TmaGmmaWarpSpecializedILi28ENS5_IJNS4_1CILi1EEESB_SB_EEENS1_32KernelTmaWarpSpecializedPingpongEEENS5_IJNSA_ILi64EEESF_NSA_ILi32EEEEEENS_10bfloat16_tENS5_IJlSB_lEEESI_SJ_NS4_8TiledMMAINS4_8MMA_AtomIJNS4_4SM904GMMA27MMA_64x64x16_F32BF16BF16_SSILNSN_5MajorE0ELSP_0ELNSN_7ScaleInE1ELSQ_1EEEEEENS4_6LayoutISC_NS5_IJNSA_ILi0EEESU_SU_EEEEENS5_IJNS4_10UnderscoreESX_SX_EEEEENS4_13SM90_TMA_LOADENS4_14ComposedLayoutINS4_7SwizzleILi2ELi4ELi3EEENS4_18smem_ptr_flag_bitsILi16EEENST_INS5_IJNSA_ILi8EEESG_EEENS5_IJSG_SB_EEEEEEEvNS4_8identityES10_S1A_vS1B_EENS_8epilogue10collective6detail29Sm90TmaWarpSpecializedAdapterINS1E_15DefaultEpilogueISI_SJ_SJ_NS1D_6thread17LinearCombinationISI_Li1EffLNS1I_9ScaleType4KindE0ELNS_15FloatRoundStyleE2ESI_EENS1_15EpilogueDefaultEEEEEvvEEEEvNT_6ParamsE --------------------------
	.section	.nv.constant0._ZN7cutlass13device_kernelINS_4gemm6kernel13GemmUniversalIN4cute5tupleIJiiiiEEENS1_10collective13CollectiveMmaINS1_34MainloopSm90TmaGmmaWarpSpecializedILi28ENS5_IJNS4_1CILi1EEESB_SB_EEENS1_32KernelTmaWarpSpecializedPingpongEEENS5_IJNSA_ILi64EEESF_NSA_ILi32EEEEEENS_10bfloat16_tENS5_IJlSB_lEEESI_SJ_NS4_8TiledMMAINS4_8MMA_AtomIJNS4_4SM904GMMA27MMA_64x64x16_F32BF16BF16_SSILNSN_5MajorE0ELSP_0ELNSN_7ScaleInE1ELSQ_1EEEEEENS4_6LayoutISC_NS5_IJNSA_ILi0EEESU_SU_EEEEENS5_IJNS4_10UnderscoreESX_SX_EEEEENS4_13SM90_TMA_LOADENS4_14ComposedLayoutINS4_7SwizzleILi2ELi4ELi3EEENS4_18smem_ptr_flag_bitsILi16EEENST_INS5_IJNSA_ILi8EEESG_EEENS5_IJSG_SB_EEEEEEEvNS4_8identityES10_S1A_vS1B_EENS_8epilogue10collective6detail29Sm90TmaWarpSpecializedAdapterINS1E_15DefaultEpilogueISI_SJ_SJ_NS1D_6thread17LinearCombinationISI_Li1EffLNS1I_9ScaleType4KindE0ELNS_15FloatRoundStyleE2ESI_EENS1_15EpilogueDefaultEEEEEvvEEEEvNT_6ParamsE,"a",@progbits
	.sectionflags	@""
	.align	4
.nv.constant0._ZN7cutlass13device_kernelINS_4gemm6kernel13GemmUniversalIN4cute5tupleIJiiiiEEENS1_10collective13CollectiveMmaINS1_34MainloopSm90TmaGmmaWarpSpecializedILi28ENS5_IJNS4_1CILi1EEESB_SB_EEENS1_32KernelTmaWarpSpecializedPingpongEEENS5_IJNSA_ILi64EEESF_NSA_ILi32EEEEEENS_10bfloat16_tENS5_IJlSB_lEEESI_SJ_NS4_8TiledMMAINS4_8MMA_AtomIJNS4_4SM904GMMA27MMA_64x64x16_F32BF16BF16_SSILNSN_5MajorE0ELSP_0ELNSN_7ScaleInE1ELSQ_1EEEEEENS4_6LayoutISC_NS5_IJNSA_ILi0EEESU_SU_EEEEENS5_IJNS4_10UnderscoreESX_SX_EEEEENS4_13SM90_TMA_LOADENS4_14ComposedLayoutINS4_7SwizzleILi2ELi4ELi3EEENS4_18smem_ptr_flag_bitsILi16EEENST_INS5_IJNSA_ILi8EEESG_EEENS5_IJSG_SB_EEEEEEEvNS4_8identityES10_S1A_vS1B_EENS_8epilogue10collective6detail29Sm90TmaWarpSpecializedAdapterINS1E_15DefaultEpilogueISI_SJ_SJ_NS1D_6thread17LinearCombinationISI_Li1EffLNS1I_9ScaleType4KindE0ELNS_15FloatRoundStyleE2ESI_EENS1_15EpilogueDefaultEEEEEvvEEEEvNT_6ParamsE:
	.zero		1664


//--------------------- SYMBOLS --------------------------

	.type		.nv.reservedSmem.offset0,@object
	.size		.nv.reservedSmem.offset0,0x4
	.type		__assertfail,@function
